	.target	sm_100a

	.elftype	@"ET_EXEC"


//--------------------- .note.nv.tkinfo           --------------------------
	.section	.note.nv.tkinfo,"",@"SHT_NOTE"
	.sectionflags	@"SHF_NOTE_NV_TKINFO"
	.tkinfo
        /*0018*/ 	.word	0x00000002
        /*0030*/ 	.string	""
        /*0030*/ 	.string	"ptxas"
        /*0030*/ 	.string	"Cuda compilation tools, release 13.0, V13.0.88"
        /*0030*/ 	.string	"Build cuda_13.0.r13.0/compiler.36424714_0"
        /*0030*/ 	.string	"-arch sm_100a -m 64 "



//--------------------- .note.nv.cuinfo           --------------------------
	.section	.note.nv.cuinfo,"",@"SHT_NOTE"
	.sectionflags	@"SHF_NOTE_NV_CUINFO"
        /*0018*/ 	.short	0x0002
        /*001a*/ 	.short	0x0064
        /*001c*/ 	.short	0x0082
	.zero		2


//--------------------- .nv.info                  --------------------------
	.section	.nv.info,"",@"SHT_CUDA_INFO"
	.align	4


	//----- nvinfo : EIATTR_REGCOUNT
	.align		4
        /*0000*/ 	.byte	0x04, 0x2f
        /*0002*/ 	.short	(.L_19 - .L_18)
	.align		4
.L_18:
        /*0004*/ 	.word	index@(_ZN7cutlass13device_kernelINS_4gemm6kernel13GemmUniversalIN4cute5tupleIJiiiiEEENS1_10collective13CollectiveMmaINS1_35MainloopSm100TmaUmmaWarpSpecializedILi5ELi2ELi4ENS5_IJNS4_1CILi1EEENSA_ILi2EEESB_EEEEENS5_IJNSA_ILi64EEESF_NSA_ILi32EEEEEEaNS5_IJlSB_lEEEaSI_NS4_8TiledMMAINS4_8MMA_AtomIJNS4_15SM100_MMA_S8_SSIaaiLi64ELi64ELNS4_4UMMA5MajorE0ELSN_0ELNSM_8SaturateE0EEEEEENS4_6LayoutINS5_IJSB_SB_SB_EEENS5_IJNSA_ILi0EEEST_ST_EEEEENS5_IJNS4_10UnderscoreESW_SW_EEEEENS4_23SM90_TMA_LOAD_MULTICASTENS4_14ComposedLayoutINS4_7SwizzleILi1ELi4ELi3EEENS4_18smem_ptr_flag_bitsILi8EEENSR_INS5_IJNSA_ILi8EEESG_EEENS5_IJSG_SB_EEEEEEEvNS4_8identityENS4_13SM90_TMA_LOADES19_vS1A_EENS_8epilogue10collective18CollectiveEpilogueINS1D_23Sm100TmaWarpSpecializedILi1ELi1ELi32ELb0ELb0EEEJSH_NS5_IJNSR_ISF_SB_EES1I_EEEaSI_aSI_NS1D_6fusion15FusionCallbacksIS1H_NS1K_17LinearCombinationIaiaiLNS_15FloatRoundStyleE2EEESH_S1J_JEEENS4_5SM1004TMEM4LOAD26SM100_TMEM_LOAD_16dp32b32xES1B_NS10_INS11_ILi2ELi4ELi3EEES14_NSR_INS5_IJS15_SF_EEENS5_IJSF_SB_EEEEEEENS4_39AutoVectorizingCopyWithAssumedAlignmentILi128EEENS4_14SM90_TMA_STOREES1Y_S20_S20_EEEvvEEEEvNT_6ParamsE)
        /*0008*/ 	.word	0x00000059


	//----- nvinfo : EIATTR_FRAME_SIZE
	.align		4
.L_19:
        /*000c*/ 	.byte	0x04, 0x11
        /*000e*/ 	.short	(.L_21 - .L_20)
	.align		4
.L_20:
        /*0010*/ 	.word	index@($__internal_2_$__cuda_sm10x_tcgen05_guardrail_trap_unallocated_columns_being_dealloced)
        /*0014*/ 	.word	0x00000000


	//----- nvinfo : EIATTR_FRAME_SIZE
	.align		4
.L_21:
        /*0018*/ 	.byte	0x04, 0x11
        /*001a*/ 	.short	(.L_23 - .L_22)
	.align		4
.L_22:
        /*001c*/ 	.word	index@($__internal_1_$__cuda_sm10x_tcgen05_guardrail_trap_phase_invalid_during_alloc)
        /*0020*/ 	.word	0x00000000


	//----- nvinfo : EIATTR_FRAME_SIZE
	.align		4
.L_23:
        /*0024*/ 	.byte	0x04, 0x11
        /*0026*/ 	.short	(.L_25 - .L_24)
	.align		4
.L_24:
        /*0028*/ 	.word	index@($__internal_0_$__cuda_sm10x_tcgen05_guardrail_trap_col_being_dealloced_not_returned_by_alloc)
        /*002c*/ 	.word	0x00000000


	//----- nvinfo : EIATTR_FRAME_SIZE
	.align		4
.L_25:
        /*0030*/ 	.byte	0x04, 0x11
        /*0032*/ 	.short	(.L_27 - .L_26)
	.align		4
.L_26:
        /*0034*/ 	.word	index@(_ZN7cutlass13device_kernelINS_4gemm6kernel13GemmUniversalIN4cute5tupleIJiiiiEEENS1_10collective13CollectiveMmaINS1_35MainloopSm100TmaUmmaWarpSpecializedILi5ELi2ELi4ENS5_IJNS4_1CILi1EEENSA_ILi2EEESB_EEEEENS5_IJNSA_ILi64EEESF_NSA_ILi32EEEEEEaNS5_IJlSB_lEEEaSI_NS4_8TiledMMAINS4_8MMA_AtomIJNS4_15SM100_MMA_S8_SSIaaiLi64ELi64ELNS4_4UMMA5MajorE0ELSN_0ELNSM_8SaturateE0EEEEEENS4_6LayoutINS5_IJSB_SB_SB_EEENS5_IJNSA_ILi0EEEST_ST_EEEEENS5_IJNS4_10UnderscoreESW_SW_EEEEENS4_23SM90_TMA_LOAD_MULTICASTENS4_14ComposedLayoutINS4_7SwizzleILi1ELi4ELi3EEENS4_18smem_ptr_flag_bitsILi8EEENSR_INS5_IJNSA_ILi8EEESG_EEENS5_IJSG_SB_EEEEEEEvNS4_8identityENS4_13SM90_TMA_LOADES19_vS1A_EENS_8epilogue10collective18CollectiveEpilogueINS1D_23Sm100TmaWarpSpecializedILi1ELi1ELi32ELb0ELb0EEEJSH_NS5_IJNSR_ISF_SB_EES1I_EEEaSI_aSI_NS1D_6fusion15FusionCallbacksIS1H_NS1K_17LinearCombinationIaiaiLNS_15FloatRoundStyleE2EEESH_S1J_JEEENS4_5SM1004TMEM4LOAD26SM100_TMEM_LOAD_16dp32b32xES1B_NS10_INS11_ILi2ELi4ELi3EEES14_NSR_INS5_IJS15_SF_EEENS5_IJSF_SB_EEEEEEENS4_39AutoVectorizingCopyWithAssumedAlignmentILi128EEENS4_14SM90_TMA_STOREES1Y_S20_S20_EEEvvEEEEvNT_6ParamsE)
        /*0038*/ 	.word	0x00000000


	//----- nvinfo : EIATTR_MIN_STACK_SIZE
	.align		4
.L_27:
        /*003c*/ 	.byte	0x04, 0x12
        /*003e*/ 	.short	(.L_29 - .L_28)
	.align		4
.L_28:
        /*0040*/ 	.word	index@(_ZN7cutlass13device_kernelINS_4gemm6kernel13GemmUniversalIN4cute5tupleIJiiiiEEENS1_10collective13CollectiveMmaINS1_35MainloopSm100TmaUmmaWarpSpecializedILi5ELi2ELi4ENS5_IJNS4_1CILi1EEENSA_ILi2EEESB_EEEEENS5_IJNSA_ILi64EEESF_NSA_ILi32EEEEEEaNS5_IJlSB_lEEEaSI_NS4_8TiledMMAINS4_8MMA_AtomIJNS4_15SM100_MMA_S8_SSIaaiLi64ELi64ELNS4_4UMMA5MajorE0ELSN_0ELNSM_8SaturateE0EEEEEENS4_6LayoutINS5_IJSB_SB_SB_EEENS5_IJNSA_ILi0EEEST_ST_EEEEENS5_IJNS4_10UnderscoreESW_SW_EEEEENS4_23SM90_TMA_LOAD_MULTICASTENS4_14ComposedLayoutINS4_7SwizzleILi1ELi4ELi3EEENS4_18smem_ptr_flag_bitsILi8EEENSR_INS5_IJNSA_ILi8EEESG_EEENS5_IJSG_SB_EEEEEEEvNS4_8identityENS4_13SM90_TMA_LOADES19_vS1A_EENS_8epilogue10collective18CollectiveEpilogueINS1D_23Sm100TmaWarpSpecializedILi1ELi1ELi32ELb0ELb0EEEJSH_NS5_IJNSR_ISF_SB_EES1I_EEEaSI_aSI_NS1D_6fusion15FusionCallbacksIS1H_NS1K_17LinearCombinationIaiaiLNS_15FloatRoundStyleE2EEESH_S1J_JEEENS4_5SM1004TMEM4LOAD26SM100_TMEM_LOAD_16dp32b32xES1B_NS10_INS11_ILi2ELi4ELi3EEES14_NSR_INS5_IJS15_SF_EEENS5_IJSF_SB_EEEEEEENS4_39AutoVectorizingCopyWithAssumedAlignmentILi128EEENS4_14SM90_TMA_STOREES1Y_S20_S20_EEEvvEEEEvNT_6ParamsE)
        /*0044*/ 	.word	0x00000000
.L_29:


//--------------------- .nv.compat                --------------------------
	.section	.nv.compat,"",@"SHT_CUDA_COMPAT_INFO"
	.align	4
        /*0000*/ 	.byte	0x02, 0x09, 0x01, 0x00, 0x02, 0x02, 0x03, 0x00, 0x02, 0x05, 0x06, 0x00, 0x03, 0x07, 0x01, 0x01
        /*0010*/ 	.byte	0x02, 0x03, 0x01, 0x00, 0x02, 0x06, 0x01, 0x00, 0x04, 0x0b, 0x08, 0x00, 0x01, 0x00, 0x00, 0x00
        /*0020*/ 	.byte	0x00, 0x00, 0x00, 0x00


//--------------------- .nv.info._ZN7cutlass13device_kernelINS_4gemm6kernel13GemmUniversalIN4cute5tupleIJiiiiEEENS1_10collective13CollectiveMmaINS1_35MainloopSm100TmaUmmaWarpSpecializedILi5ELi2ELi4ENS5_IJNS4_1CILi1EEENSA_ILi2EEESB_EEEEENS5_IJNSA_ILi64EEESF_NSA_ILi32EEEEEEaNS5_IJlSB_lEEEaSI_NS4_8TiledMMAINS4_8MMA_AtomIJNS4_15SM100_MMA_S8_SSIaaiLi64ELi64ELNS4_4UMMA5MajorE0ELSN_0ELNSM_8SaturateE0EEEEEENS4_6LayoutINS5_IJSB_SB_SB_EEENS5_IJNSA_ILi0EEEST_ST_EEEEENS5_IJNS4_10UnderscoreESW_SW_EEEEENS4_23SM90_TMA_LOAD_MULTICASTENS4_14ComposedLayoutINS4_7SwizzleILi1ELi4ELi3EEENS4_18smem_ptr_flag_bitsILi8EEENSR_INS5_IJNSA_ILi8EEESG_EEENS5_IJSG_SB_EEEEEEEvNS4_8identityENS4_13SM90_TMA_LOADES19_vS1A_EENS_8epilogue10collective18CollectiveEpilogueINS1D_23Sm100TmaWarpSpecializedILi1ELi1ELi32ELb0ELb0EEEJSH_NS5_IJNSR_ISF_SB_EES1I_EEEaSI_aSI_NS1D_6fusion15FusionCallbacksIS1H_NS1K_17LinearCombinationIaiaiLNS_15FloatRoundStyleE2EEESH_S1J_JEEENS4_5SM1004TMEM4LOAD26SM100_TMEM_LOAD_16dp32b32xES1B_NS10_INS11_ILi2ELi4ELi3EEES14_NSR_INS5_IJS15_SF_EEENS5_IJSF_SB_EEEEEEENS4_39AutoVectorizingCopyWithAssumedAlignmentILi128EEENS4_14SM90_TMA_STOREES1Y_S20_S20_EEEvvEEEEvNT_6ParamsE --------------------------
	.section	.nv.info._ZN7cutlass13device_kernelINS_4gemm6kernel13GemmUniversalIN4cute5tupleIJiiiiEEENS1_10collective13CollectiveMmaINS1_35MainloopSm100TmaUmmaWarpSpecializedILi5ELi2ELi4ENS5_IJNS4_1CILi1EEENSA_ILi2EEESB_EEEEENS5_IJNSA_ILi64EEESF_NSA_ILi32EEEEEEaNS5_IJlSB_lEEEaSI_NS4_8TiledMMAINS4_8MMA_AtomIJNS4_15SM100_MMA_S8_SSIaaiLi64ELi64ELNS4_4UMMA5MajorE0ELSN_0ELNSM_8SaturateE0EEEEEENS4_6LayoutINS5_IJSB_SB_SB_EEENS5_IJNSA_ILi0EEEST_ST_EEEEENS5_IJNS4_10UnderscoreESW_SW_EEEEENS4_23SM90_TMA_LOAD_MULTICASTENS4_14ComposedLayoutINS4_7SwizzleILi1ELi4ELi3EEENS4_18smem_ptr_flag_bitsILi8EEENSR_INS5_IJNSA_ILi8EEESG_EEENS5_IJSG_SB_EEEEEEEvNS4_8identityENS4_13SM90_TMA_LOADES19_vS1A_EENS_8epilogue10collective18CollectiveEpilogueINS1D_23Sm100TmaWarpSpecializedILi1ELi1ELi32ELb0ELb0EEEJSH_NS5_IJNSR_ISF_SB_EES1I_EEEaSI_aSI_NS1D_6fusion15FusionCallbacksIS1H_NS1K_17LinearCombinationIaiaiLNS_15FloatRoundStyleE2EEESH_S1J_JEEENS4_5SM1004TMEM4LOAD26SM100_TMEM_LOAD_16dp32b32xES1B_NS10_INS11_ILi2ELi4ELi3EEES14_NSR_INS5_IJS15_SF_EEENS5_IJSF_SB_EEEEEEENS4_39AutoVectorizingCopyWithAssumedAlignmentILi128EEENS4_14SM90_TMA_STOREES1Y_S20_S20_EEEvvEEEEvNT_6ParamsE,"",@"SHT_CUDA_INFO"
	.sectionflags	@""
	.align	4


	//----- nvinfo : EIATTR_CUDA_API_VERSION
	.align		4
        /*0000*/ 	.byte	0x04, 0x37
        /*0002*/ 	.short	(.L_31 - .L_30)
.L_30:
        /*0004*/ 	.word	0x00000082


	//----- nvinfo : EIATTR_KPARAM_INFO
	.align		4
.L_31:
        /*0008*/ 	.byte	0x04, 0x17
        /*000a*/ 	.short	(.L_33 - .L_32)
.L_32:
        /*000c*/ 	.word	0x00000000
        /*0010*/ 	.short	0x0000
        /*0012*/ 	.short	0x0000
        /*0014*/ 	.byte	0x00, 0xf0, 0x01, 0x20


	//----- nvinfo : EIATTR_AT_ENTRY_FRAGMENTS
	.align		4
.L_33:
        /*0018*/ 	.byte	0x04, 0x4f
        /*001a*/ 	.short	(.L_35 - .L_34)


	//   ....[0]....
.L_34:
        /*001c*/ 	.word	0x00000006


	//----- nvinfo : EIATTR_RESERVED_SMEM_USED
	.align		4
.L_35:
        /*0020*/ 	.byte	0x01, 0x41
	.zero		2


	//----- nvinfo : EIATTR_SPARSE_MMA_MASK
	.align		4
        /*0024*/ 	.byte	0x03, 0x50
        /*0026*/ 	.short	0x0000


	//----- nvinfo : EIATTR_TCGEN05_1CTA_USED
	.align		4
        /*0028*/ 	.byte	0x01, 0x51
	.zero		2


	//----- nvinfo : EIATTR_MAXREG_COUNT
	.align		4
        /*002c*/ 	.byte	0x03, 0x1b
        /*002e*/ 	.short	0x00ff


	//----- nvinfo : EIATTR_NUM_BARRIERS
	.align		4
        /*0030*/ 	.byte	0x02, 0x4c
        /*0032*/ 	.byte	0x07
	.zero		1


	//----- nvinfo : EIATTR_EXTERNS
	.align		4
        /*0034*/ 	.byte	0x04, 0x0f
        /*0036*/ 	.short	(.L_37 - .L_36)


	//   ....[0]....
	.align		4
.L_36:
        /*0038*/ 	.word	index@(__assertfail)


	//----- nvinfo : EIATTR_MERCURY_ISA_VERSION
	.align		4
.L_37:
        /*003c*/ 	.byte	0x03, 0x5f
        /*003e*/ 	.short	0x0101


	//----- nvinfo : EIATTR_INT_WARP_WIDE_INSTR_OFFSETS
	.align		4
        /*0040*/ 	.byte	0x04, 0x31
        /*0042*/ 	.short	(.L_39 - .L_38)


	//   ....[0]....
.L_38:
        /*0044*/ 	.word	0x00003b90


	//   ....[1]....
        /*0048*/ 	.word	0x00003bc0


	//   ....[2]....
        /*004c*/ 	.word	0x00003be0


	//   ....[3]....
        /*0050*/ 	.word	0x00004710


	//   ....[4]....
        /*0054*/ 	.word	0x000047c0


	//----- nvinfo : EIATTR_COOP_GROUP_MASK_REGIDS
	.align		4
.L_39:
        /*0058*/ 	.byte	0x04, 0x29
        /*005a*/ 	.short	(.L_41 - .L_40)


	//   ....[0]....
.L_40:
        /*005c*/ 	.word	0xffffffff


	//   ....[1]....
        /*0060*/ 	.word	0xffffffff


	//   ....[2]....
        /*0064*/ 	.word	0xffffffff


	//   ....[3]....
        /*0068*/ 	.word	0xffffffff


	//   ....[4]....
        /*006c*/ 	.word	0xffffffff


	//   ....[5]....
        /*0070*/ 	.word	0xffffffff


	//   ....[6]....
        /*0074*/ 	.word	0xffffffff


	//   ....[7]....
        /*0078*/ 	.word	0xffffffff


	//   ....[8]....
        /*007c*/ 	.word	0xffffffff


	//   ....[9]....
        /*0080*/ 	.word	0xffffffff


	//   ....[10]....
        /*0084*/ 	.word	0xffffffff


	//   ....[11]....
        /*0088*/ 	.word	0xffffffff


	//   ....[12]....
        /*008c*/ 	.word	0xffffffff


	//   ....[13]....
        /*0090*/ 	.word	0xffffffff


	//----- nvinfo : EIATTR_COOP_GROUP_INSTR_OFFSETS
	.align		4
.L_41:
        /*0094*/ 	.byte	0x04, 0x28
        /*0096*/ 	.short	(.L_43 - .L_42)


	//   ....[0]....
.L_42:
        /*0098*/ 	.word	0x00000080


	//   ....[1]....
        /*009c*/ 	.word	0x000004e0


	//   ....[2]....
        /*00a0*/ 	.word	0x000006b0


	//   ....[3]....
        /*00a4*/ 	.word	0x000007f0


	//   ....[4]....
        /*00a8*/ 	.word	0x000008f0


	//   ....[5]....
        /*00ac*/ 	.word	0x00000a60


	//   ....[6]....
        /*00b0*/ 	.word	0x00000c00


	//   ....[7]....
        /*00b4*/ 	.word	0x00000db0


	//   ....[8]....
        /*00b8*/ 	.word	0x00001fa0


	//   ....[9]....
        /*00bc*/ 	.word	0x00002ed0


	//   ....[10]....
        /*00c0*/ 	.word	0x000030e0


	//   ....[11]....
        /*00c4*/ 	.word	0x00003110


	//   ....[12]....
        /*00c8*/ 	.word	0x00003a70


	//   ....[13]....
        /*00cc*/ 	.word	0x00003ca0


	//----- nvinfo : EIATTR_VRC_CTA_INIT_COUNT
	.align		4
.L_43:
        /*00d0*/ 	.byte	0x02, 0x4a
        /*00d2*/ 	.byte	0x80
	.zero		1


	//----- nvinfo : EIATTR_SYSCALL_OFFSETS
	.align		4
        /*00d4*/ 	.byte	0x04, 0x46
        /*00d6*/ 	.short	(.L_45 - .L_44)


	//   ....[0]....
.L_44:
        /*00d8*/ 	.word	0x00005320


	//   ....[1]....
        /*00dc*/ 	.word	0x00005460


	//   ....[2]....
        /*00e0*/ 	.word	0x00005be0


	//----- nvinfo : EIATTR_MBARRIER_INSTR_OFFSETS
	.align		4
.L_45:
        /*00e4*/ 	.byte	0x04, 0x39
        /*00e6*/ 	.short	(.L_47 - .L_46)


	//   ....[0]....
.L_46:
        /*00e8*/ 	.word	0x00000600
        /*00ec*/ 	.word	0x000000ff
        /*00f0*/ 	.word	0x00000000
        /*00f4*/ 	.short	0x0100
        /*00f6*/ 	.byte	0x04
	.zero		1


	//   ....[1]....
        /*00f8*/ 	.word	0x00000610
        /*00fc*/ 	.word	0x000000ff
        /*0100*/ 	.word	0x00000028
        /*0104*/ 	.short	0x0100
        /*0106*/ 	.byte	0x04
	.zero		1


	//   ....[2]....
        /*0108*/ 	.word	0x00000620
        /*010c*/ 	.word	0x000000ff
        /*0110*/ 	.word	0x00000008
        /*0114*/ 	.short	0x0100
        /*0116*/ 	.byte	0x04
	.zero		1


	//   ....[3]....
        /*0118*/ 	.word	0x00000630
        /*011c*/ 	.word	0x000000ff
        /*0120*/ 	.word	0x00000030
        /*0124*/ 	.short	0x0100
        /*0126*/ 	.byte	0x04
	.zero		1


	//   ....[4]....
        /*0128*/ 	.word	0x00000640
        /*012c*/ 	.word	0x000000ff
        /*0130*/ 	.word	0x00000010
        /*0134*/ 	.short	0x0100
        /*0136*/ 	.byte	0x04
	.zero		1


	//   ....[5]....
        /*0138*/ 	.word	0x00000650
        /*013c*/ 	.word	0x000000ff
        /*0140*/ 	.word	0x00000038
        /*0144*/ 	.short	0x0100
        /*0146*/ 	.byte	0x04
	.zero		1


	//   ....[6]....
        /*0148*/ 	.word	0x00000660
        /*014c*/ 	.word	0x000000ff
        /*0150*/ 	.word	0x00000018
        /*0154*/ 	.short	0x0100
        /*0156*/ 	.byte	0x04
	.zero		1


	//   ....[7]....
        /*0158*/ 	.word	0x00000670
        /*015c*/ 	.word	0x000000ff
        /*0160*/ 	.word	0x00000040
        /*0164*/ 	.short	0x0100
        /*0166*/ 	.byte	0x04
	.zero		1


	//   ....[8]....
        /*0168*/ 	.word	0x00000680
        /*016c*/ 	.word	0x000000ff
        /*0170*/ 	.word	0x00000020
        /*0174*/ 	.short	0x0100
        /*0176*/ 	.byte	0x04
	.zero		1


	//   ....[9]....
        /*0178*/ 	.word	0x00000690
        /*017c*/ 	.word	0x000000ff
        /*0180*/ 	.word	0x00000048
        /*0184*/ 	.short	0x0100
        /*0186*/ 	.byte	0x04
	.zero		1


	//   ....[10]....
        /*0188*/ 	.word	0x000007c0
        /*018c*/ 	.word	0x000000ff
        /*0190*/ 	.word	0x00000050
        /*0194*/ 	.short	0x0100
        /*0196*/ 	.byte	0x04
	.zero		1


	//   ....[11]....
        /*0198*/ 	.word	0x000007d0
        /*019c*/ 	.word	0x000000ff
        /*01a0*/ 	.word	0x00000058
        /*01a4*/ 	.short	0x0100
        /*01a6*/ 	.byte	0x04
	.zero		1


	//   ....[12]....
        /*01a8*/ 	.word	0x000008c0
        /*01ac*/ 	.word	0x000000ff
        /*01b0*/ 	.word	0x00000060
        /*01b4*/ 	.short	0x0100
        /*01b6*/ 	.byte	0x06
	.zero		1


	//   ....[13]....
        /*01b8*/ 	.word	0x000008d0
        /*01bc*/ 	.word	0x000000ff
        /*01c0*/ 	.word	0x00000068
        /*01c4*/ 	.short	0x0100
        /*01c6*/ 	.byte	0x06
	.zero		1


	//   ....[14]....
        /*01c8*/ 	.word	0x00000a10
        /*01cc*/ 	.word	0x000000ff
        /*01d0*/ 	.word	0x00000070
        /*01d4*/ 	.short	0x0100
        /*01d6*/ 	.byte	0x06
	.zero		1


	//   ....[15]....
        /*01d8*/ 	.word	0x00000a20
        /*01dc*/ 	.word	0x000000ff
        /*01e0*/ 	.word	0x00000080
        /*01e4*/ 	.short	0x0100
        /*01e6*/ 	.byte	0x06
	.zero		1


	//   ....[16]....
        /*01e8*/ 	.word	0x00000a30
        /*01ec*/ 	.word	0x000000ff
        /*01f0*/ 	.word	0x00000078
        /*01f4*/ 	.short	0x0100
        /*01f6*/ 	.byte	0x06
	.zero		1


	//   ....[17]....
        /*01f8*/ 	.word	0x00000a40
        /*01fc*/ 	.word	0x000000ff
        /*0200*/ 	.word	0x00000088
        /*0204*/ 	.short	0x0100
        /*0206*/ 	.byte	0x06
	.zero		1


	//   ....[18]....
        /*0208*/ 	.word	0x00000b70
        /*020c*/ 	.word	0x000000ff
        /*0210*/ 	.word	0x00000090
        /*0214*/ 	.short	0x0100
        /*0216*/ 	.byte	0x04
	.zero		1


	//   ....[19]....
        /*0218*/ 	.word	0x00000b80
        /*021c*/ 	.word	0x000000ff
        /*0220*/ 	.word	0x000000b0
        /*0224*/ 	.short	0x0100
        /*0226*/ 	.byte	0x04
	.zero		1


	//   ....[20]....
        /*0228*/ 	.word	0x00000b90
        /*022c*/ 	.word	0x000000ff
        /*0230*/ 	.word	0x00000098
        /*0234*/ 	.short	0x0100
        /*0236*/ 	.byte	0x04
	.zero		1


	//   ....[21]....
        /*0238*/ 	.word	0x00000ba0
        /*023c*/ 	.word	0x000000ff
        /*0240*/ 	.word	0x000000b8
        /*0244*/ 	.short	0x0100
        /*0246*/ 	.byte	0x04
	.zero		1


	//   ....[22]....
        /*0248*/ 	.word	0x00000bb0
        /*024c*/ 	.word	0x000000ff
        /*0250*/ 	.word	0x000000a0
        /*0254*/ 	.short	0x0100
        /*0256*/ 	.byte	0x04
	.zero		1


	//   ....[23]....
        /*0258*/ 	.word	0x00000bc0
        /*025c*/ 	.word	0x000000ff
        /*0260*/ 	.word	0x000000c0
        /*0264*/ 	.short	0x0100
        /*0266*/ 	.byte	0x04
	.zero		1


	//   ....[24]....
        /*0268*/ 	.word	0x00000bd0
        /*026c*/ 	.word	0x000000ff
        /*0270*/ 	.word	0x000000a8
        /*0274*/ 	.short	0x0100
        /*0276*/ 	.byte	0x04
	.zero		1


	//   ....[25]....
        /*0278*/ 	.word	0x00000be0
        /*027c*/ 	.word	0x000000ff
        /*0280*/ 	.word	0x000000c8
        /*0284*/ 	.short	0x0100
        /*0286*/ 	.byte	0x04
	.zero		1


	//   ....[26]....
        /*0288*/ 	.word	0x00000cd0
        /*028c*/ 	.word	0x000000ff
        /*0290*/ 	.word	0x000000d0
        /*0294*/ 	.short	0x0100
        /*0296*/ 	.byte	0x04
	.zero		1


	//   ....[27]....
        /*0298*/ 	.word	0x00000ce0
        /*029c*/ 	.word	0x000000ff
        /*02a0*/ 	.word	0x000000e0
        /*02a4*/ 	.short	0x0100
        /*02a6*/ 	.byte	0x04
	.zero		1


	//   ....[28]....
        /*02a8*/ 	.word	0x00000cf0
        /*02ac*/ 	.word	0x000000ff
        /*02b0*/ 	.word	0x000000d8
        /*02b4*/ 	.short	0x0100
        /*02b6*/ 	.byte	0x04
	.zero		1


	//   ....[29]....
        /*02b8*/ 	.word	0x00000d00
        /*02bc*/ 	.word	0x000000ff
        /*02c0*/ 	.word	0x000000e8
        /*02c4*/ 	.short	0x0100
        /*02c6*/ 	.byte	0x04
	.zero		1


	//   ....[30]....
        /*02c8*/ 	.word	0x00001820
        /*02cc*/ 	.word	0x00000000
        /*02d0*/ 	.word	0x000000e0
        /*02d4*/ 	.short	0x010a
        /*02d6*/ 	.byte	0xff
	.zero		1


	//   ....[31]....
        /*02d8*/ 	.word	0x00001850
        /*02dc*/ 	.word	0x00000000
        /*02e0*/ 	.word	0x000000d0
        /*02e4*/ 	.short	0x0101
        /*02e6*/ 	.byte	0xff
	.zero		1


	//   ....[32]....
        /*02e8*/ 	.word	0x00001920
        /*02ec*/ 	.word	0x000000ff
        /*02f0*/ 	.word	0x00000028
        /*02f4*/ 	.short	0x010a
        /*02f6*/ 	.byte	0x04
	.zero		1


	//   ....[33]....
        /*02f8*/ 	.word	0x000019a0
        /*02fc*/ 	.word	0x000000ff
        /*0300*/ 	.word	0x00000028
        /*0304*/ 	.short	0x010a
        /*0306*/ 	.byte	0x21
	.zero		1


	//   ....[34]....
        /*0308*/ 	.word	0x00001b40
        /*030c*/ 	.word	0x000000ff
        /*0310*/ 	.word	0x00000028
        /*0314*/ 	.short	0x010a
        /*0316*/ 	.byte	0x08
	.zero		1


	//   ....[35]....
        /*0318*/ 	.word	0x00001c50
        /*031c*/ 	.word	0x000000ff
        /*0320*/ 	.word	0x00000068
        /*0324*/ 	.short	0x0101
        /*0326*/ 	.byte	0x06
	.zero		1


	//   ....[36]....
        /*0328*/ 	.word	0x00001c70
        /*032c*/ 	.word	0x000000ff
        /*0330*/ 	.word	0x00000028
        /*0334*/ 	.short	0x010a
        /*0336*/ 	.byte	0x04
	.zero		1


	//   ....[37]....
        /*0338*/ 	.word	0x00001cf0
        /*033c*/ 	.word	0x000000ff
        /*0340*/ 	.word	0x00000028
        /*0344*/ 	.short	0x010a
        /*0346*/ 	.byte	0x11
	.zero		1


	//   ....[38]....
        /*0348*/ 	.word	0x00001e90
        /*034c*/ 	.word	0x000000ff
        /*0350*/ 	.word	0x00000028
        /*0354*/ 	.short	0x010a
        /*0356*/ 	.byte	0x07
	.zero		1


	//   ....[39]....
        /*0358*/ 	.word	0x00001fd0
        /*035c*/ 	.word	0x00000003
        /*0360*/ 	.word	0x00000070
        /*0364*/ 	.short	0x010a
        /*0366*/ 	.byte	0xff
	.zero		1


	//   ....[40]....
        /*0368*/ 	.word	0x00002120
        /*036c*/ 	.word	0x00000000
        /*0370*/ 	.word	0x00000000
        /*0374*/ 	.short	0x0101
        /*0376*/ 	.byte	0xff
	.zero		1


	//   ....[41]....
        /*0378*/ 	.word	0x000026c0
        /*037c*/ 	.word	0x000000ff
        /*0380*/ 	.word	0x00000000
        /*0384*/ 	.short	0x010a
        /*0386*/ 	.byte	0x04
	.zero		1


	//   ....[42]....
        /*0388*/ 	.word	0x00002750
        /*038c*/ 	.word	0x000000ff
        /*0390*/ 	.word	0x00000000
        /*0394*/ 	.short	0x010a
        /*0396*/ 	.byte	0x05
	.zero		1


	//   ....[43]....
        /*0398*/ 	.word	0x000027e0
        /*039c*/ 	.word	0x000000ff
        /*03a0*/ 	.word	0x00000000
        /*03a4*/ 	.short	0x010a
        /*03a6*/ 	.byte	0x05
	.zero		1


	//   ....[44]....
        /*03a8*/ 	.word	0x00002870
        /*03ac*/ 	.word	0x000000ff
        /*03b0*/ 	.word	0x00000000
        /*03b4*/ 	.short	0x010a
        /*03b6*/ 	.byte	0x05
	.zero		1


	//   ....[45]....
        /*03b8*/ 	.word	0x00002910
        /*03bc*/ 	.word	0x00000000
        /*03c0*/ 	.word	0x00000000
        /*03c4*/ 	.short	0x010a
        /*03c6*/ 	.byte	0xff
	.zero		1


	//   ....[46]....
        /*03c8*/ 	.word	0x00002a30
        /*03cc*/ 	.word	0x00000002
        /*03d0*/ 	.word	0x000000d0
        /*03d4*/ 	.short	0x010a
        /*03d6*/ 	.byte	0xff
	.zero		1


	//   ....[47]....
        /*03d8*/ 	.word	0x00002aa0
        /*03dc*/ 	.word	0x00000002
        /*03e0*/ 	.word	0x00000000
        /*03e4*/ 	.short	0x0101
        /*03e6*/ 	.byte	0xff
	.zero		1


	//   ....[48]....
        /*03e8*/ 	.word	0x00002ac0
        /*03ec*/ 	.word	0x000000ff
        /*03f0*/ 	.word	0x00000080
        /*03f4*/ 	.short	0x010a
        /*03f6*/ 	.byte	0x04
	.zero		1


	//   ....[49]....
        /*03f8*/ 	.word	0x00002be0
        /*03fc*/ 	.word	0x00000002
        /*0400*/ 	.word	0x00000070
        /*0404*/ 	.short	0x010a
        /*0406*/ 	.byte	0xff
	.zero		1


	//   ....[50]....
        /*0408*/ 	.word	0x00002ce0
        /*040c*/ 	.word	0x00000002
        /*0410*/ 	.word	0x00000000
        /*0414*/ 	.short	0x0101
        /*0416*/ 	.byte	0xff
	.zero		1


	//   ....[51]....
        /*0418*/ 	.word	0x00002d70
        /*041c*/ 	.word	0x000000ff
        /*0420*/ 	.word	0x00000080
        /*0424*/ 	.short	0x0106
        /*0426*/ 	.byte	0x04
	.zero		1


	//   ....[52]....
        /*0428*/ 	.word	0x00002d90
        /*042c*/ 	.word	0x000000ff
        /*0430*/ 	.word	0x00000080
        /*0434*/ 	.short	0x010a
        /*0436*/ 	.byte	0x04
	.zero		1


	//   ....[53]....
        /*0438*/ 	.word	0x00002e20
        /*043c*/ 	.word	0x000000ff
        /*0440*/ 	.word	0x00000080
        /*0444*/ 	.short	0x0106
        /*0446*/ 	.byte	0x07
	.zero		1


	//   ....[54]....
        /*0448*/ 	.word	0x00002e60
        /*044c*/ 	.word	0x00000000
        /*0450*/ 	.word	0x00000080
        /*0454*/ 	.short	0x010a
        /*0456*/ 	.byte	0xff
	.zero		1


	//   ....[55]....
        /*0458*/ 	.word	0x00003350
        /*045c*/ 	.word	0x00000000
        /*0460*/ 	.word	0x00000070
        /*0464*/ 	.short	0x010a
        /*0466*/ 	.byte	0xff
	.zero		1


	//   ....[56]....
        /*0468*/ 	.word	0x00003450
        /*046c*/ 	.word	0x00000003
        /*0470*/ 	.word	0x00000000
        /*0474*/ 	.short	0x0101
        /*0476*/ 	.byte	0xff
	.zero		1


	//   ....[57]....
        /*0478*/ 	.word	0x00003460
        /*047c*/ 	.word	0x000000ff
        /*0480*/ 	.word	0x00000000
        /*0484*/ 	.short	0x010a
        /*0486*/ 	.byte	0x04
	.zero		1


	//   ....[58]....
        /*0488*/ 	.word	0x00003480
        /*048c*/ 	.word	0x000000ff
        /*0490*/ 	.word	0x000000b0
        /*0494*/ 	.short	0x010a
        /*0496*/ 	.byte	0x13
	.zero		1


	//   ....[59]....
        /*0498*/ 	.word	0x000035c0
        /*049c*/ 	.word	0x000000ff
        /*04a0*/ 	.word	0x00000000
        /*04a4*/ 	.short	0x010a
        /*04a6*/ 	.byte	0x06
	.zero		1


	//   ....[60]....
        /*04a8*/ 	.word	0x000036c0
        /*04ac*/ 	.word	0x000000ff
        /*04b0*/ 	.word	0x00000000
        /*04b4*/ 	.short	0x010a
        /*04b6*/ 	.byte	0x04
	.zero		1


	//   ....[61]....
        /*04b8*/ 	.word	0x000038a0
        /*04bc*/ 	.word	0x000000ff
        /*04c0*/ 	.word	0x00000000
        /*04c4*/ 	.short	0x010a
        /*04c6*/ 	.byte	0x04
	.zero		1


	//   ....[62]....
        /*04c8*/ 	.word	0x00003930
        /*04cc*/ 	.word	0x000000ff
        /*04d0*/ 	.word	0x00000000
        /*04d4*/ 	.short	0x010a
        /*04d6*/ 	.byte	0x05
	.zero		1


	//   ....[63]....
        /*04d8*/ 	.word	0x000039c0
        /*04dc*/ 	.word	0x000000ff
        /*04e0*/ 	.word	0x00000000
        /*04e4*/ 	.short	0x010a
        /*04e6*/ 	.byte	0x05
	.zero		1


	//   ....[64]....
        /*04e8*/ 	.word	0x00003a50
        /*04ec*/ 	.word	0x000000ff
        /*04f0*/ 	.word	0x00000000
        /*04f4*/ 	.short	0x010a
        /*04f6*/ 	.byte	0x04
	.zero		1


	//   ....[65]....
        /*04f8*/ 	.word	0x00003ef0
        /*04fc*/ 	.word	0x0000000c
        /*0500*/ 	.word	0x00000070
        /*0504*/ 	.short	0x010a
        /*0506*/ 	.byte	0xff
	.zero		1


	//   ....[66]....
        /*0508*/ 	.word	0x00004060
        /*050c*/ 	.word	0x00000000
        /*0510*/ 	.word	0x00000000
        /*0514*/ 	.short	0x0101
        /*0516*/ 	.byte	0xff
	.zero		1


	//   ....[67]....
        /*0518*/ 	.word	0x000044d0
        /*051c*/ 	.word	0x000000ff
        /*0520*/ 	.word	0x00000068
        /*0524*/ 	.short	0x010a
        /*0526*/ 	.byte	0x11
	.zero		1


	//   ....[68]....
        /*0528*/ 	.word	0x00004650
        /*052c*/ 	.word	0x000000ff
        /*0530*/ 	.word	0x00000058
        /*0534*/ 	.short	0x010a
        /*0536*/ 	.byte	0x11
	.zero		1


	//   ....[69]....
        /*0538*/ 	.word	0x00004860
        /*053c*/ 	.word	0x000000ff
        /*0540*/ 	.word	0x00000050
        /*0544*/ 	.short	0x010b
        /*0546*/ 	.byte	0x11
	.zero		1


	//   ....[70]....
        /*0548*/ 	.word	0x00004870
        /*054c*/ 	.word	0x000000ff
        /*0550*/ 	.word	0x00000000
        /*0554*/ 	.short	0x0101
        /*0556*/ 	.byte	0x30
	.zero		1


	//   ....[71]....
        /*0558*/ 	.word	0x000048b0
        /*055c*/ 	.word	0x00000000
        /*0560*/ 	.word	0x00000058
        /*0564*/ 	.short	0x010a
        /*0566*/ 	.byte	0xff
	.zero		1


	//   ....[72]....
        /*0568*/ 	.word	0x00004be0
        /*056c*/ 	.word	0x00000003
        /*0570*/ 	.word	0x00000070
        /*0574*/ 	.short	0x010a
        /*0576*/ 	.byte	0xff
	.zero		1


	//   ....[73]....
        /*0578*/ 	.word	0x00004d60
        /*057c*/ 	.word	0x00000000
        /*0580*/ 	.word	0x00000000
        /*0584*/ 	.short	0x0101
        /*0586*/ 	.byte	0xff
	.zero		1


	//   ....[74]....
        /*0588*/ 	.word	0x000057c0
        /*058c*/ 	.word	0x000000ff
        /*0590*/ 	.word	0x00000050
        /*0594*/ 	.short	0x010a
        /*0596*/ 	.byte	0x2c
	.zero		1


	//   ....[75]....
        /*0598*/ 	.word	0x000057d0
        /*059c*/ 	.word	0x00000010
        /*05a0*/ 	.word	0x00000090
        /*05a4*/ 	.short	0x010a
        /*05a6*/ 	.byte	0xff
	.zero		1


	//   ....[76]....
        /*05a8*/ 	.word	0x00005980
        /*05ac*/ 	.word	0x000000ff
        /*05b0*/ 	.word	0x00000050
        /*05b4*/ 	.short	0x010a
        /*05b6*/ 	.byte	0x2c
	.zero		1


	//   ....[77]....
        /*05b8*/ 	.word	0x00005a60
        /*05bc*/ 	.word	0x000000ff
        /*05c0*/ 	.word	0x00000000
        /*05c4*/ 	.short	0x0101
        /*05c6*/ 	.byte	0x04
	.zero		1


	//   ....[78]....
        /*05c8*/ 	.word	0x00005ac0
        /*05cc*/ 	.word	0x00000010
        /*05d0*/ 	.word	0x00000090
        /*05d4*/ 	.short	0x010a
        /*05d6*/ 	.byte	0xff
	.zero		1


	//   ....[79]....
        /*05d8*/ 	.word	0x00005d80
        /*05dc*/ 	.word	0x000000ff
        /*05e0*/ 	.word	0x00000000
        /*05e4*/ 	.short	0x0101
        /*05e6*/ 	.byte	0x04
	.zero		1


	//   ....[80]....
        /*05e8*/ 	.word	0x00006780
        /*05ec*/ 	.word	0x00000000
        /*05f0*/ 	.word	0x000000e0
        /*05f4*/ 	.short	0x010a
        /*05f6*/ 	.byte	0xff
	.zero		1


	//   ....[81]....
        /*05f8*/ 	.word	0x000067e0
        /*05fc*/ 	.word	0x00000000
        /*0600*/ 	.word	0x00000028
        /*0604*/ 	.short	0x010a
        /*0606*/ 	.byte	0xff
	.zero		1


	//   ....[82]....
        /*0608*/ 	.word	0x00006840
        /*060c*/ 	.word	0x00000000
        /*0610*/ 	.word	0x00000028
        /*0614*/ 	.short	0x010a
        /*0616*/ 	.byte	0xff
	.zero		1


	//   ....[83]....
        /*0618*/ 	.word	0x00006890
        /*061c*/ 	.word	0x00000003
        /*0620*/ 	.word	0x00000070
        /*0624*/ 	.short	0x010a
        /*0626*/ 	.byte	0xff
	.zero		1


	//   ....[84]....
        /*0628*/ 	.word	0x000068f0
        /*062c*/ 	.word	0x00000000
        /*0630*/ 	.word	0x00000000
        /*0634*/ 	.short	0x010a
        /*0636*/ 	.byte	0xff
	.zero		1


	//   ....[85]....
        /*0638*/ 	.word	0x00006950
        /*063c*/ 	.word	0x00000000
        /*0640*/ 	.word	0x00000000
        /*0644*/ 	.short	0x010a
        /*0646*/ 	.byte	0xff
	.zero		1


	//   ....[86]....
        /*0648*/ 	.word	0x000069b0
        /*064c*/ 	.word	0x00000000
        /*0650*/ 	.word	0x00000000
        /*0654*/ 	.short	0x010a
        /*0656*/ 	.byte	0xff
	.zero		1


	//   ....[87]....
        /*0658*/ 	.word	0x00006a10
        /*065c*/ 	.word	0x00000000
        /*0660*/ 	.word	0x00000000
        /*0664*/ 	.short	0x010a
        /*0666*/ 	.byte	0xff
	.zero		1


	//   ....[88]....
        /*0668*/ 	.word	0x00006a60
        /*066c*/ 	.word	0x00000002
        /*0670*/ 	.word	0x000000d0
        /*0674*/ 	.short	0x010a
        /*0676*/ 	.byte	0xff
	.zero		1


	//   ....[89]....
        /*0678*/ 	.word	0x00006ac0
        /*067c*/ 	.word	0x00000002
        /*0680*/ 	.word	0x00000080
        /*0684*/ 	.short	0x010a
        /*0686*/ 	.byte	0xff
	.zero		1


	//   ....[90]....
        /*0688*/ 	.word	0x00006b10
        /*068c*/ 	.word	0x00000002
        /*0690*/ 	.word	0x00000070
        /*0694*/ 	.short	0x010a
        /*0696*/ 	.byte	0xff
	.zero		1


	//   ....[91]....
        /*0698*/ 	.word	0x00006b70
        /*069c*/ 	.word	0x00000000
        /*06a0*/ 	.word	0x00000080
        /*06a4*/ 	.short	0x010a
        /*06a6*/ 	.byte	0xff
	.zero		1


	//   ....[92]....
        /*06a8*/ 	.word	0x00006bc0
        /*06ac*/ 	.word	0x00000000
        /*06b0*/ 	.word	0x00000070
        /*06b4*/ 	.short	0x010a
        /*06b6*/ 	.byte	0xff
	.zero		1


	//   ....[93]....
        /*06b8*/ 	.word	0x00006c20
        /*06bc*/ 	.word	0x00000002
        /*06c0*/ 	.word	0x000000b0
        /*06c4*/ 	.short	0x010a
        /*06c6*/ 	.byte	0xff
	.zero		1


	//   ....[94]....
        /*06c8*/ 	.word	0x00006c80
        /*06cc*/ 	.word	0x00000000
        /*06d0*/ 	.word	0x00000000
        /*06d4*/ 	.short	0x010a
        /*06d6*/ 	.byte	0xff
	.zero		1


	//   ....[95]....
        /*06d8*/ 	.word	0x00006ce0
        /*06dc*/ 	.word	0x00000000
        /*06e0*/ 	.word	0x00000000
        /*06e4*/ 	.short	0x010a
        /*06e6*/ 	.byte	0xff
	.zero		1


	//   ....[96]....
        /*06e8*/ 	.word	0x00006d40
        /*06ec*/ 	.word	0x00000000
        /*06f0*/ 	.word	0x00000000
        /*06f4*/ 	.short	0x010a
        /*06f6*/ 	.byte	0xff
	.zero		1


	//   ....[97]....
        /*06f8*/ 	.word	0x00006da0
        /*06fc*/ 	.word	0x00000000
        /*0700*/ 	.word	0x00000000
        /*0704*/ 	.short	0x010a
        /*0706*/ 	.byte	0xff
	.zero		1


	//   ....[98]....
        /*0708*/ 	.word	0x00006e00
        /*070c*/ 	.word	0x00000000
        /*0710*/ 	.word	0x00000000
        /*0714*/ 	.short	0x010a
        /*0716*/ 	.byte	0xff
	.zero		1


	//   ....[99]....
        /*0718*/ 	.word	0x00006e50
        /*071c*/ 	.word	0x0000000c
        /*0720*/ 	.word	0x00000070
        /*0724*/ 	.short	0x010a
        /*0726*/ 	.byte	0xff
	.zero		1


	//   ....[100]....
        /*0728*/ 	.word	0x00006eb0
        /*072c*/ 	.word	0x00000000
        /*0730*/ 	.word	0x00000068
        /*0734*/ 	.short	0x010a
        /*0736*/ 	.byte	0xff
	.zero		1


	//   ....[101]....
        /*0738*/ 	.word	0x00006f10
        /*073c*/ 	.word	0x00000000
        /*0740*/ 	.word	0x00000058
        /*0744*/ 	.short	0x010a
        /*0746*/ 	.byte	0xff
	.zero		1


	//   ....[102]....
        /*0748*/ 	.word	0x00006f60
        /*074c*/ 	.word	0x00000003
        /*0750*/ 	.word	0x00000070
        /*0754*/ 	.short	0x010a
        /*0756*/ 	.byte	0xff
	.zero		1


	//   ....[103]....
        /*0758*/ 	.word	0x00006fc0
        /*075c*/ 	.word	0x00000000
        /*0760*/ 	.word	0x00000050
        /*0764*/ 	.short	0x010a
        /*0766*/ 	.byte	0xff
	.zero		1


	//   ....[104]....
        /*0768*/ 	.word	0x00007010
        /*076c*/ 	.word	0x00000010
        /*0770*/ 	.word	0x00000090
        /*0774*/ 	.short	0x010a
        /*0776*/ 	.byte	0xff
	.zero		1


	//----- nvinfo : EIATTR_NUM_MBARRIERS
	.align		4
.L_47:
        /*0778*/ 	.byte	0x03, 0x38
        /*077a*/ 	.short	0x001e


	//----- nvinfo : EIATTR_EXIT_INSTR_OFFSETS
	.align		4
        /*077c*/ 	.byte	0x04, 0x1c
        /*077e*/ 	.short	(.L_49 - .L_48)


	//   ....[0]....
.L_48:
        /*0780*/ 	.word	0x00002940


	//   ....[1]....
        /*0784*/ 	.word	0x00002e30


	//   ....[2]....
        /*0788*/ 	.word	0x00002e90


	//   ....[3]....
        /*078c*/ 	.word	0x00003cb0


	//   ....[4]....
        /*0790*/ 	.word	0x000048e0


	//   ....[5]....
        /*0794*/ 	.word	0x00004920


	//   ....[6]....
        /*0798*/ 	.word	0x00006770


	//----- nvinfo : EIATTR_MAX_THREADS
	.align		4
.L_49:
        /*079c*/ 	.byte	0x04, 0x05
        /*079e*/ 	.short	(.L_51 - .L_50)
.L_50:
        /*07a0*/ 	.word	0x00000100
        /*07a4*/ 	.word	0x00000001
        /*07a8*/ 	.word	0x00000001


	//----- nvinfo : EIATTR_CRS_STACK_SIZE
	.align		4
.L_51:
        /*07ac*/ 	.byte	0x04, 0x1e
        /*07ae*/ 	.short	(.L_53 - .L_52)
.L_52:
        /*07b0*/ 	.word	0x00000000


	//----- nvinfo : EIATTR_CBANK_PARAM_SIZE
	.align		4
.L_53:
        /*07b4*/ 	.byte	0x03, 0x19
        /*07b6*/ 	.short	0x0800


	//----- nvinfo : EIATTR_PARAM_CBANK
	.align		4
        /*07b8*/ 	.byte	0x04, 0x0a
        /*07ba*/ 	.short	(.L_55 - .L_54)
	.align		4
.L_54:
        /*07bc*/ 	.word	index@(.nv.constant0._ZN7cutlass13device_kernelINS_4gemm6kernel13GemmUniversalIN4cute5tupleIJiiiiEEENS1_10collective13CollectiveMmaINS1_35MainloopSm100TmaUmmaWarpSpecializedILi5ELi2ELi4ENS5_IJNS4_1CILi1EEENSA_ILi2EEESB_EEEEENS5_IJNSA_ILi64EEESF_NSA_ILi32EEEEEEaNS5_IJlSB_lEEEaSI_NS4_8TiledMMAINS4_8MMA_AtomIJNS4_15SM100_MMA_S8_SSIaaiLi64ELi64ELNS4_4UMMA5MajorE0ELSN_0ELNSM_8SaturateE0EEEEEENS4_6LayoutINS5_IJSB_SB_SB_EEENS5_IJNSA_ILi0EEEST_ST_EEEEENS5_IJNS4_10UnderscoreESW_SW_EEEEENS4_23SM90_TMA_LOAD_MULTICASTENS4_14ComposedLayoutINS4_7SwizzleILi1ELi4ELi3EEENS4_18smem_ptr_flag_bitsILi8EEENSR_INS5_IJNSA_ILi8EEESG_EEENS5_IJSG_SB_EEEEEEEvNS4_8identityENS4_13SM90_TMA_LOADES19_vS1A_EENS_8epilogue10collective18CollectiveEpilogueINS1D_23Sm100TmaWarpSpecializedILi1ELi1ELi32ELb0ELb0EEEJSH_NS5_IJNSR_ISF_SB_EES1I_EEEaSI_aSI_NS1D_6fusion15FusionCallbacksIS1H_NS1K_17LinearCombinationIaiaiLNS_15FloatRoundStyleE2EEESH_S1J_JEEENS4_5SM1004TMEM4LOAD26SM100_TMEM_LOAD_16dp32b32xES1B_NS10_INS11_ILi2ELi4ELi3EEES14_NSR_INS5_IJS15_SF_EEENS5_IJSF_SB_EEEEEEENS4_39AutoVectorizingCopyWithAssumedAlignmentILi128EEENS4_14SM90_TMA_STOREES1Y_S20_S20_EEEvvEEEEvNT_6ParamsE)
        /*07c0*/ 	.short	0x0380
        /*07c2*/ 	.short	0x0800


	//----- nvinfo : EIATTR_SW_WAR
	.align		4
.L_55:
        /*07c4*/ 	.byte	0x04, 0x36
        /*07c6*/ 	.short	(.L_57 - .L_56)
.L_56:
        /*07c8*/ 	.word	0x00000008
.L_57:


//--------------------- .nv.callgraph             --------------------------
	.section	.nv.callgraph,"",@"SHT_CUDA_CALLGRAPH"
	.align	4
	.sectionentsize	8
	.align		4
        /*0000*/ 	.word	0x00000000
	.align		4
        /*0004*/ 	.word	0xffffffff
	.align		4
        /*0008*/ 	.word	index@(_ZN7cutlass13device_kernelINS_4gemm6kernel13GemmUniversalIN4cute5tupleIJiiiiEEENS1_10collective13CollectiveMmaINS1_35MainloopSm100TmaUmmaWarpSpecializedILi5ELi2ELi4ENS5_IJNS4_1CILi1EEENSA_ILi2EEESB_EEEEENS5_IJNSA_ILi64EEESF_NSA_ILi32EEEEEEaNS5_IJlSB_lEEEaSI_NS4_8TiledMMAINS4_8MMA_AtomIJNS4_15SM100_MMA_S8_SSIaaiLi64ELi64ELNS4_4UMMA5MajorE0ELSN_0ELNSM_8SaturateE0EEEEEENS4_6LayoutINS5_IJSB_SB_SB_EEENS5_IJNSA_ILi0EEEST_ST_EEEEENS5_IJNS4_10UnderscoreESW_SW_EEEEENS4_23SM90_TMA_LOAD_MULTICASTENS4_14ComposedLayoutINS4_7SwizzleILi1ELi4ELi3EEENS4_18smem_ptr_flag_bitsILi8EEENSR_INS5_IJNSA_ILi8EEESG_EEENS5_IJSG_SB_EEEEEEEvNS4_8identityENS4_13SM90_TMA_LOADES19_vS1A_EENS_8epilogue10collective18CollectiveEpilogueINS1D_23Sm100TmaWarpSpecializedILi1ELi1ELi32ELb0ELb0EEEJSH_NS5_IJNSR_ISF_SB_EES1I_EEEaSI_aSI_NS1D_6fusion15FusionCallbacksIS1H_NS1K_17LinearCombinationIaiaiLNS_15FloatRoundStyleE2EEESH_S1J_JEEENS4_5SM1004TMEM4LOAD26SM100_TMEM_LOAD_16dp32b32xES1B_NS10_INS11_ILi2ELi4ELi3EEES14_NSR_INS5_IJS15_SF_EEENS5_IJSF_SB_EEEEEEENS4_39AutoVectorizingCopyWithAssumedAlignmentILi128EEENS4_14SM90_TMA_STOREES1Y_S20_S20_EEEvvEEEEvNT_6ParamsE)
	.align		4
        /*000c*/ 	.word	index@(__assertfail)
	.align		4
        /*0010*/ 	.word	0x00000000
	.align		4
        /*0014*/ 	.word	0xfffffffe
	.align		4
        /*0018*/ 	.word	0x00000000
	.align		4
        /*001c*/ 	.word	0xfffffffd
	.align		4
        /*0020*/ 	.word	0x00000000
	.align		4
        /*0024*/ 	.word	0xfffffffc


//--------------------- .nv.constant4             --------------------------
	.section	.nv.constant4,"a",@progbits
	.align	8
	.align		8
.nv.constant4:
        /*0000*/ 	.dword	__assertfail
	.align		8
        /*0008*/ 	.dword	__unnamed_1
	.align		8
        /*0010*/ 	.dword	__unnamed_2
	.align		8
        /*0018*/ 	.dword	_ZN39_INTERNAL_e4d0db5d_4_k_cu_fb4bd0fb_97864cuda3std3__45__cpo5beginE
	.align		8
        /*0020*/ 	.dword	_ZN39_INTERNAL_e4d0db5d_4_k_cu_fb4bd0fb_97864cuda3std3__45__cpo3endE
	.align		8
        /*0028*/ 	.dword	_ZN39_INTERNAL_e4d0db5d_4_k_cu_fb4bd0fb_97864cuda3std3__45__cpo6cbeginE
	.align		8
        /*0030*/ 	.dword	_ZN39_INTERNAL_e4d0db5d_4_k_cu_fb4bd0fb_97864cuda3std3__45__cpo4cendE
	.align		8
        /*0038*/ 	.dword	_ZN39_INTERNAL_e4d0db5d_4_k_cu_fb4bd0fb_97864cuda3std3__441_GLOBAL__N__e4d0db5d_4_k_cu_fb4bd0fb_97866ignoreE
	.align		8
        /*0040*/ 	.dword	_ZN39_INTERNAL_e4d0db5d_4_k_cu_fb4bd0fb_97864cuda3std3__419piecewise_constructE
	.align		8
        /*0048*/ 	.dword	_ZN39_INTERNAL_e4d0db5d_4_k_cu_fb4bd0fb_97864cuda3std3__48in_placeE
	.align		8
        /*0050*/ 	.dword	_ZN39_INTERNAL_e4d0db5d_4_k_cu_fb4bd0fb_97864cuda3std6ranges3__45__cpo4swapE
	.align		8
        /*0058*/ 	.dword	_ZN39_INTERNAL_e4d0db5d_4_k_cu_fb4bd0fb_97864cuda3std6ranges3__45__cpo9iter_moveE
	.align		8
        /*0060*/ 	.dword	_ZN39_INTERNAL_e4d0db5d_4_k_cu_fb4bd0fb_97864cute7productE
	.align		8
        /*0068*/ 	.dword	_ZN39_INTERNAL_e4d0db5d_4_k_cu_fb4bd0fb_97864cute1_E
	.align		8
        /*0070*/ 	.dword	$str$25
	.align		8
        /*0078*/ 	.dword	$str$26
	.align		8
        /*0080*/ 	.dword	$str$27
	.align		8
        /*0088*/ 	.dword	$str$28


//--------------------- .text._ZN7cutlass13device_kernelINS_4gemm6kernel13GemmUniversalIN4cute5tupleIJiiiiEEENS1_10collective13CollectiveMmaINS1_35MainloopSm100TmaUmmaWarpSpecializedILi5ELi2ELi4ENS5_IJNS4_1CILi1EEENSA_ILi2EEESB_EEEEENS5_IJNSA_ILi64EEESF_NSA_ILi32EEEEEEaNS5_IJlSB_lEEEaSI_NS4_8TiledMMAINS4_8MMA_AtomIJNS4_15SM100_MMA_S8_SSIaaiLi64ELi64ELNS4_4UMMA5MajorE0ELSN_0ELNSM_8SaturateE0EEEEEENS4_6LayoutINS5_IJSB_SB_SB_EEENS5_IJNSA_ILi0EEEST_ST_EEEEENS5_IJNS4_10UnderscoreESW_SW_EEEEENS4_23SM90_TMA_LOAD_MULTICASTENS4_14ComposedLayoutINS4_7SwizzleILi1ELi4ELi3EEENS4_18smem_ptr_flag_bitsILi8EEENSR_INS5_IJNSA_ILi8EEESG_EEENS5_IJSG_SB_EEEEEEEvNS4_8identityENS4_13SM90_TMA_LOADES19_vS1A_EENS_8epilogue10collective18CollectiveEpilogueINS1D_23Sm100TmaWarpSpecializedILi1ELi1ELi32ELb0ELb0EEEJSH_NS5_IJNSR_ISF_SB_EES1I_EEEaSI_aSI_NS1D_6fusion15FusionCallbacksIS1H_NS1K_17LinearCombinationIaiaiLNS_15FloatRoundStyleE2EEESH_S1J_JEEENS4_5SM1004TMEM4LOAD26SM100_TMEM_LOAD_16dp32b32xES1B_NS10_INS11_ILi2ELi4ELi3EEES14_NSR_INS5_IJS15_SF_EEENS5_IJSF_SB_EEEEEEENS4_39AutoVectorizingCopyWithAssumedAlignmentILi128EEENS4_14SM90_TMA_STOREES1Y_S20_S20_EEEvvEEEEvNT_6ParamsE --------------------------
	.section	.text._ZN7cutlass13device_kernelINS_4gemm6kernel13GemmUniversalIN4cute5tupleIJiiiiEEENS1_10collective13CollectiveMmaINS1_35MainloopSm100TmaUmmaWarpSpecializedILi5ELi2ELi4ENS5_IJNS4_1CILi1EEENSA_ILi2EEESB_EEEEENS5_IJNSA_ILi64EEESF_NSA_ILi32EEEEEEaNS5_IJlSB_lEEEaSI_NS4_8TiledMMAINS4_8MMA_AtomIJNS4_15SM100_MMA_S8_SSIaaiLi64ELi64ELNS4_4UMMA5MajorE0ELSN_0ELNSM_8SaturateE0EEEEEENS4_6LayoutINS5_IJSB_SB_SB_EEENS5_IJNSA_ILi0EEEST_ST_EEEEENS5_IJNS4_10UnderscoreESW_SW_EEEEENS4_23SM90_TMA_LOAD_MULTICASTENS4_14ComposedLayoutINS4_7SwizzleILi1ELi4ELi3EEENS4_18smem_ptr_flag_bitsILi8EEENSR_INS5_IJNSA_ILi8EEESG_EEENS5_IJSG_SB_EEEEEEEvNS4_8identityENS4_13SM90_TMA_LOADES19_vS1A_EENS_8epilogue10collective18CollectiveEpilogueINS1D_23Sm100TmaWarpSpecializedILi1ELi1ELi32ELb0ELb0EEEJSH_NS5_IJNSR_ISF_SB_EES1I_EEEaSI_aSI_NS1D_6fusion15FusionCallbacksIS1H_NS1K_17LinearCombinationIaiaiLNS_15FloatRoundStyleE2EEESH_S1J_JEEENS4_5SM1004TMEM4LOAD26SM100_TMEM_LOAD_16dp32b32xES1B_NS10_INS11_ILi2ELi4ELi3EEES14_NSR_INS5_IJS15_SF_EEENS5_IJSF_SB_EEEEEEENS4_39AutoVectorizingCopyWithAssumedAlignmentILi128EEENS4_14SM90_TMA_STOREES1Y_S20_S20_EEEvvEEEEvNT_6ParamsE,"ax",@progbits
	.align	128
.text._ZN7cutlass13device_kernelINS_4gemm6kernel13GemmUniversalIN4cute5tupleIJiiiiEEENS1_10collective13CollectiveMmaINS1_35MainloopSm100TmaUmmaWarpSpecializedILi5ELi2ELi4ENS5_IJNS4_1CILi1EEENSA_ILi2EEESB_EEEEENS5_IJNSA_ILi64EEESF_NSA_ILi32EEEEEEaNS5_IJlSB_lEEEaSI_NS4_8TiledMMAINS4_8MMA_AtomIJNS4_15SM100_MMA_S8_SSIaaiLi64ELi64ELNS4_4UMMA5MajorE0ELSN_0ELNSM_8SaturateE0EEEEEENS4_6LayoutINS5_IJSB_SB_SB_EEENS5_IJNSA_ILi0EEEST_ST_EEEEENS5_IJNS4_10UnderscoreESW_SW_EEEEENS4_23SM90_TMA_LOAD_MULTICASTENS4_14ComposedLayoutINS4_7SwizzleILi1ELi4ELi3EEENS4_18smem_ptr_flag_bitsILi8EEENSR_INS5_IJNSA_ILi8EEESG_EEENS5_IJSG_SB_EEEEEEEvNS4_8identityENS4_13SM90_TMA_LOADES19_vS1A_EENS_8epilogue10collective18CollectiveEpilogueINS1D_23Sm100TmaWarpSpecializedILi1ELi1ELi32ELb0ELb0EEEJSH_NS5_IJNSR_ISF_SB_EES1I_EEEaSI_aSI_NS1D_6fusion15FusionCallbacksIS1H_NS1K_17LinearCombinationIaiaiLNS_15FloatRoundStyleE2EEESH_S1J_JEEENS4_5SM1004TMEM4LOAD26SM100_TMEM_LOAD_16dp32b32xES1B_NS10_INS11_ILi2ELi4ELi3EEES14_NSR_INS5_IJS15_SF_EEENS5_IJSF_SB_EEEEEEENS4_39AutoVectorizingCopyWithAssumedAlignmentILi128EEENS4_14SM90_TMA_STOREES1Y_S20_S20_EEEvvEEEEvNT_6ParamsE:
        .type           _ZN7cutlass13device_kernelINS_4gemm6kernel13GemmUniversalIN4cute5tupleIJiiiiEEENS1_10collective13CollectiveMmaINS1_35MainloopSm100TmaUmmaWarpSpecializedILi5ELi2ELi4ENS5_IJNS4_1CILi1EEENSA_ILi2EEESB_EEEEENS5_IJNSA_ILi64EEESF_NSA_ILi32EEEEEEaNS5_IJlSB_lEEEaSI_NS4_8TiledMMAINS4_8MMA_AtomIJNS4_15SM100_MMA_S8_SSIaaiLi64ELi64ELNS4_4UMMA5MajorE0ELSN_0ELNSM_8SaturateE0EEEEEENS4_6LayoutINS5_IJSB_SB_SB_EEENS5_IJNSA_ILi0EEEST_ST_EEEEENS5_IJNS4_10UnderscoreESW_SW_EEEEENS4_23SM90_TMA_LOAD_MULTICASTENS4_14ComposedLayoutINS4_7SwizzleILi1ELi4ELi3EEENS4_18smem_ptr_flag_bitsILi8EEENSR_INS5_IJNSA_ILi8EEESG_EEENS5_IJSG_SB_EEEEEEEvNS4_8identityENS4_13SM90_TMA_LOADES19_vS1A_EENS_8epilogue10collective18CollectiveEpilogueINS1D_23Sm100TmaWarpSpecializedILi1ELi1ELi32ELb0ELb0EEEJSH_NS5_IJNSR_ISF_SB_EES1I_EEEaSI_aSI_NS1D_6fusion15FusionCallbacksIS1H_NS1K_17LinearCombinationIaiaiLNS_15FloatRoundStyleE2EEESH_S1J_JEEENS4_5SM1004TMEM4LOAD26SM100_TMEM_LOAD_16dp32b32xES1B_NS10_INS11_ILi2ELi4ELi3EEES14_NSR_INS5_IJS15_SF_EEENS5_IJSF_SB_EEEEEEENS4_39AutoVectorizingCopyWithAssumedAlignmentILi128EEENS4_14SM90_TMA_STOREES1Y_S20_S20_EEEvvEEEEvNT_6ParamsE,@function
        .size           _ZN7cutlass13device_kernelINS_4gemm6kernel13GemmUniversalIN4cute5tupleIJiiiiEEENS1_10collective13CollectiveMmaINS1_35MainloopSm100TmaUmmaWarpSpecializedILi5ELi2ELi4ENS5_IJNS4_1CILi1EEENSA_ILi2EEESB_EEEEENS5_IJNSA_ILi64EEESF_NSA_ILi32EEEEEEaNS5_IJlSB_lEEEaSI_NS4_8TiledMMAINS4_8MMA_AtomIJNS4_15SM100_MMA_S8_SSIaaiLi64ELi64ELNS4_4UMMA5MajorE0ELSN_0ELNSM_8SaturateE0EEEEEENS4_6LayoutINS5_IJSB_SB_SB_EEENS5_IJNSA_ILi0EEEST_ST_EEEEENS5_IJNS4_10UnderscoreESW_SW_EEEEENS4_23SM90_TMA_LOAD_MULTICASTENS4_14ComposedLayoutINS4_7SwizzleILi1ELi4ELi3EEENS4_18smem_ptr_flag_bitsILi8EEENSR_INS5_IJNSA_ILi8EEESG_EEENS5_IJSG_SB_EEEEEEEvNS4_8identityENS4_13SM90_TMA_LOADES19_vS1A_EENS_8epilogue10collective18CollectiveEpilogueINS1D_23Sm100TmaWarpSpecializedILi1ELi1ELi32ELb0ELb0EEEJSH_NS5_IJNSR_ISF_SB_EES1I_EEEaSI_aSI_NS1D_6fusion15FusionCallbacksIS1H_NS1K_17LinearCombinationIaiaiLNS_15FloatRoundStyleE2EEESH_S1J_JEEENS4_5SM1004TMEM4LOAD26SM100_TMEM_LOAD_16dp32b32xES1B_NS10_INS11_ILi2ELi4ELi3EEES14_NSR_INS5_IJS15_SF_EEENS5_IJSF_SB_EEEEEEENS4_39AutoVectorizingCopyWithAssumedAlignmentILi128EEENS4_14SM90_TMA_STOREES1Y_S20_S20_EEEvvEEEEvNT_6ParamsE,(.L_x_138 - _ZN7cutlass13device_kernelINS_4gemm6kernel13GemmUniversalIN4cute5tupleIJiiiiEEENS1_10collective13CollectiveMmaINS1_35MainloopSm100TmaUmmaWarpSpecializedILi5ELi2ELi4ENS5_IJNS4_1CILi1EEENSA_ILi2EEESB_EEEEENS5_IJNSA_ILi64EEESF_NSA_ILi32EEEEEEaNS5_IJlSB_lEEEaSI_NS4_8TiledMMAINS4_8MMA_AtomIJNS4_15SM100_MMA_S8_SSIaaiLi64ELi64ELNS4_4UMMA5MajorE0ELSN_0ELNSM_8SaturateE0EEEEEENS4_6LayoutINS5_IJSB_SB_SB_EEENS5_IJNSA_ILi0EEEST_ST_EEEEENS5_IJNS4_10UnderscoreESW_SW_EEEEENS4_23SM90_TMA_LOAD_MULTICASTENS4_14ComposedLayoutINS4_7SwizzleILi1ELi4ELi3EEENS4_18smem_ptr_flag_bitsILi8EEENSR_INS5_IJNSA_ILi8EEESG_EEENS5_IJSG_SB_EEEEEEEvNS4_8identityENS4_13SM90_TMA_LOADES19_vS1A_EENS_8epilogue10collective18CollectiveEpilogueINS1D_23Sm100TmaWarpSpecializedILi1ELi1ELi32ELb0ELb0EEEJSH_NS5_IJNSR_ISF_SB_EES1I_EEEaSI_aSI_NS1D_6fusion15FusionCallbacksIS1H_NS1K_17LinearCombinationIaiaiLNS_15FloatRoundStyleE2EEESH_S1J_JEEENS4_5SM1004TMEM4LOAD26SM100_TMEM_LOAD_16dp32b32xES1B_NS10_INS11_ILi2ELi4ELi3EEES14_NSR_INS5_IJS15_SF_EEENS5_IJSF_SB_EEEEEEENS4_39AutoVectorizingCopyWithAssumedAlignmentILi128EEENS4_14SM90_TMA_STOREES1Y_S20_S20_EEEvvEEEEvNT_6ParamsE)
        .other          _ZN7cutlass13device_kernelINS_4gemm6kernel13GemmUniversalIN4cute5tupleIJiiiiEEENS1_10collective13CollectiveMmaINS1_35MainloopSm100TmaUmmaWarpSpecializedILi5ELi2ELi4ENS5_IJNS4_1CILi1EEENSA_ILi2EEESB_EEEEENS5_IJNSA_ILi64EEESF_NSA_ILi32EEEEEEaNS5_IJlSB_lEEEaSI_NS4_8TiledMMAINS4_8MMA_AtomIJNS4_15SM100_MMA_S8_SSIaaiLi64ELi64ELNS4_4UMMA5MajorE0ELSN_0ELNSM_8SaturateE0EEEEEENS4_6LayoutINS5_IJSB_SB_SB_EEENS5_IJNSA_ILi0EEEST_ST_EEEEENS5_IJNS4_10UnderscoreESW_SW_EEEEENS4_23SM90_TMA_LOAD_MULTICASTENS4_14ComposedLayoutINS4_7SwizzleILi1ELi4ELi3EEENS4_18smem_ptr_flag_bitsILi8EEENSR_INS5_IJNSA_ILi8EEESG_EEENS5_IJSG_SB_EEEEEEEvNS4_8identityENS4_13SM90_TMA_LOADES19_vS1A_EENS_8epilogue10collective18CollectiveEpilogueINS1D_23Sm100TmaWarpSpecializedILi1ELi1ELi32ELb0ELb0EEEJSH_NS5_IJNSR_ISF_SB_EES1I_EEEaSI_aSI_NS1D_6fusion15FusionCallbacksIS1H_NS1K_17LinearCombinationIaiaiLNS_15FloatRoundStyleE2EEESH_S1J_JEEENS4_5SM1004TMEM4LOAD26SM100_TMEM_LOAD_16dp32b32xES1B_NS10_INS11_ILi2ELi4ELi3EEES14_NSR_INS5_IJS15_SF_EEENS5_IJSF_SB_EEEEEEENS4_39AutoVectorizingCopyWithAssumedAlignmentILi128EEENS4_14SM90_TMA_STOREES1Y_S20_S20_EEEvvEEEEvNT_6ParamsE,@"STO_CUDA_ENTRY STV_DEFAULT"
_ZN7cutlass13device_kernelINS_4gemm6kernel13GemmUniversalIN4cute5tupleIJiiiiEEENS1_10collective13CollectiveMmaINS1_35MainloopSm100TmaUmmaWarpSpecializedILi5ELi2ELi4ENS5_IJNS4_1CILi1EEENSA_ILi2EEESB_EEEEENS5_IJNSA_ILi64EEESF_NSA_ILi32EEEEEEaNS5_IJlSB_lEEEaSI_NS4_8TiledMMAINS4_8MMA_AtomIJNS4_15SM100_MMA_S8_SSIaaiLi64ELi64ELNS4_4UMMA5MajorE0ELSN_0ELNSM_8SaturateE0EEEEEENS4_6LayoutINS5_IJSB_SB_SB_EEENS5_IJNSA_ILi0EEEST_ST_EEEEENS5_IJNS4_10UnderscoreESW_SW_EEEEENS4_23SM90_TMA_LOAD_MULTICASTENS4_14ComposedLayoutINS4_7SwizzleILi1ELi4ELi3EEENS4_18smem_ptr_flag_bitsILi8EEENSR_INS5_IJNSA_ILi8EEESG_EEENS5_IJSG_SB_EEEEEEEvNS4_8identityENS4_13SM90_TMA_LOADES19_vS1A_EENS_8epilogue10collective18CollectiveEpilogueINS1D_23Sm100TmaWarpSpecializedILi1ELi1ELi32ELb0ELb0EEEJSH_NS5_IJNSR_ISF_SB_EES1I_EEEaSI_aSI_NS1D_6fusion15FusionCallbacksIS1H_NS1K_17LinearCombinationIaiaiLNS_15FloatRoundStyleE2EEESH_S1J_JEEENS4_5SM1004TMEM4LOAD26SM100_TMEM_LOAD_16dp32b32xES1B_NS10_INS11_ILi2ELi4ELi3EEES14_NSR_INS5_IJS15_SF_EEENS5_IJSF_SB_EEEEEEENS4_39AutoVectorizingCopyWithAssumedAlignmentILi128EEENS4_14SM90_TMA_STOREES1Y_S20_S20_EEEvvEEEEvNT_6ParamsE:
[----:B------:R-:W1:Y:S01]  /*0000*/  LDC R1, c[0x0][0x37c] ;  /* 0x0000df00ff017b82 */ /* 0x000e620000000800 */
[----:B------:R-:W2:Y:S01]  /*0010*/  S2R R69, SR_TID.X ;  /* 0x0000000000457919 */ /* 0x000ea20000002100 */
[----:B------:R-:W3:Y:S01]  /*0020*/  LDCU.64 UR8, c[0x0][0x890] ;  /* 0x00011200ff0877ac */ /* 0x000ee20008000a00 */
[----:B------:R-:W-:Y:S02]  /*0030*/  PRMT R80, RZ, 0x7610, R80 ;  /* 0x00007610ff507816 */ /* 0x000fe40000000050 */
[----:B------:R-:W-:Y:S01]  /*0040*/  ELECT P3, URZ, PT ;  /* 0x0000000000ff782f */ /* 0x000fe20003860000 */
[----:B---3--:R-:W-:-:S04]  /*0050*/  UISETP.NE.U32.AND UP0, UPT, UR8, URZ, UPT ;  /* 0x000000ff0800728c */ /* 0x008fc8000bf05070 */
[----:B------:R-:W-:Y:S01]  /*0060*/  UISETP.NE.AND.EX UP0, UPT, UR9, URZ, UPT, UP0 ;  /* 0x000000ff0900728c */ /* 0x000fe2000bf05300 */
[----:B--2---:R-:W-:-:S05]  /*0070*/  SHF.R.U32.HI R81, RZ, 0x5, R69 ;  /* 0x00000005ff517819 */ /* 0x004fca0000011645 */
[----:B------:R-:W2:Y:S02]  /*0080*/  SHFL.IDX PT, R0, R81, RZ, 0x1f ;  /* 0x00001fff51007589 */ /* 0x000ea400000e0000 */
[----:B--2---:R-:W-:Y:S01]  /*0090*/  R2UR UR22, R0 ;  /* 0x00000000001672ca */ /* 0x004fe200000e0000 */
[----:B-1----:R-:W-:-:S14]  /*00a0*/  BRA.U UP0, `(.L_x_0) ;  /* 0x0000000100307547 */ /* 0x002fdc000b800000 */
[----:B------:R-:W1:Y:S02]  /*00b0*/  LDCU.64 UR4, c[0x0][0x888] ;  /* 0x00011100ff0477ac */ /* 0x000e640008000a00 */
[----:B-1----:R-:W-:-:S04]  /*00c0*/  UISETP.NE.U32.AND UP0, UPT, UR4, URZ, UPT ;  /* 0x000000ff0400728c */ /* 0x002fc8000bf05070 */
[----:B------:R-:W-:-:S09]  /*00d0*/  UISETP.NE.AND.EX UP0, UPT, UR5, URZ, UPT, UP0 ;  /* 0x000000ff0500728c */ /* 0x000fd2000bf05300 */
[----:B------:R-:W-:Y:S05]  /*00e0*/  BRA.U !UP0, `(.L_x_1) ;  /* 0x0000000108147547 */ /* 0x000fea000b800000 */
[----:B------:R-:W1:Y:S01]  /*00f0*/  LDC.64 R2, c[0x0][0x888] ;  /* 0x00022200ff027b82 */ /* 0x000e620000000a00 */
[----:B------:R-:W1:Y:S02]  /*0100*/  LDCU.64 UR4, c[0x0][0x358] ;  /* 0x00006b00ff0477ac */ /* 0x000e640008000a00 */
[----:B-1----:R1:W5:Y:S01]  /*0110*/  LDG.E R39, desc[UR4][R2.64] ;  /* 0x0000000402277981 */ /* 0x002362000c1e1900 */
[----:B------:R-:W-:Y:S01]  /*0120*/  HFMA2 R80, -RZ, RZ, 0, 5.9604644775390625e-08 ;  /* 0x00000001ff507431 */ /* 0x000fe200000001ff */
[----:B------:R-:W-:Y:S05]  /*0130*/  BRA `(.L_x_0) ;  /* 0x00000000000c7947 */ /* 0x000fea0003800000 */
.L_x_1:
[----:B------:R-:W1:Y:S01]  /*0140*/  LDCU UR4, c[0x0][0x880] ;  /* 0x00011000ff0477ac */ /* 0x000e620008000800 */
[----:B------:R-:W-:Y:S01]  /*0150*/  HFMA2 R80, -RZ, RZ, 0, 5.9604644775390625e-08 ;  /* 0x00000001ff507431 */ /* 0x000fe200000001ff */
[----:B-1----:R-:W-:-:S07]  /*0160*/  MOV R39, UR4 ;  /* 0x0000000400277c02 */ /* 0x002fce0008000f00 */
.L_x_0:
[----:B------:R-:W2:Y:S02]  /*0170*/  LDCU.64 UR4, c[0x0][0x8b0] ;  /* 0x00011600ff0477ac */ /* 0x000ea40008000a00 */
[----:B--2---:R-:W-:-:S04]  /*0180*/  UISETP.NE.U32.AND UP0, UPT, UR4, URZ, UPT ;  /* 0x000000ff0400728c */ /* 0x004fc8000bf05070 */
[----:B------:R-:W-:-:S09]  /*0190*/  UISETP.NE.AND.EX UP0, UPT, UR5, URZ, UPT, UP0 ;  /* 0x000000ff0500728c */ /* 0x000fd2000bf05300 */
[----:B------:R-:W-:Y:S05]  /*01a0*/  BRA.U UP0, `(.L_x_2) ;  /* 0x0000000100287547 */ /* 0x000fea000b800000 */
[----:B------:R-:W2:Y:S02]  /*01b0*/  LDCU.64 UR4, c[0x0][0x8a8] ;  /* 0x00011500ff0477ac */ /* 0x000ea40008000a00 */
[----:B--2---:R-:W-:-:S04]  /*01c0*/  UISETP.NE.U32.AND UP0, UPT, UR4, URZ, UPT ;  /* 0x000000ff0400728c */ /* 0x004fc8000bf05070 */
[----:B------:R-:W-:-:S09]  /*01d0*/  UISETP.NE.AND.EX UP0, UPT, UR5, URZ, UPT, UP0 ;  /* 0x000000ff0500728c */ /* 0x000fd2000bf05300 */
[----:B------:R-:W-:Y:S05]  /*01e0*/  BRA.U !UP0, `(.L_x_3) ;  /* 0x0000000108107547 */ /* 0x000fea000b800000 */
[----:B-1----:R-:W1:Y:S01]  /*01f0*/  LDC.64 R2, c[0x0][0x8a8] ;  /* 0x00022a00ff027b82 */ /* 0x002e620000000a00 */
[----:B------:R-:W1:Y:S02]  /*0200*/  LDCU.64 UR4, c[0x0][0x358] ;  /* 0x00006b00ff0477ac */ /* 0x000e640008000a00 */
[----:B-1----:R2:W5:Y:S01]  /*0210*/  LDG.E R38, desc[UR4][R2.64] ;  /* 0x0000000402267981 */ /* 0x002562000c1e1900 */
[----:B------:R-:W-:Y:S05]  /*0220*/  BRA `(.L_x_2) ;  /* 0x0000000000087947 */ /* 0x000fea0003800000 */
.L_x_3:
[----:B------:R-:W2:Y:S02]  /*0230*/  LDCU UR4, c[0x0][0x8a0] ;  /* 0x00011400ff0477ac */ /* 0x000ea40008000800 */
[----:B--2---:R-:W-:Y:S02]  /*0240*/  MOV R38, UR4 ;  /* 0x0000000400267c02 */ /* 0x004fe40008000f00 */
.L_x_2:
[----:B------:R-:W-:Y:S01]  /*0250*/  IMAD.U32 R0, RZ, RZ, UR22 ;  /* 0x00000016ff007e24 */ /* 0x000fe2000f8e00ff */
[----:B------:R-:W-:Y:S04]  /*0260*/  BSSY.RECONVERGENT B0, `(.L_x_4) ;  /* 0x000000c000007945 */ /* 0x000fe80003800200 */
[C---:B------:R-:W-:Y:S02]  /*0270*/  ISETP.NE.OR P1, PT, R0.reuse, 0x1, !P3 ;  /* 0x000000010000780c */ /* 0x040fe40005f25670 */
[----:B------:R-:W-:-:S11]  /*0280*/  ISETP.NE.OR P0, PT, R0, 0x3, !P3 ;  /* 0x000000030000780c */ /* 0x000fd60005f05670 */
[----:B------:R-:W-:Y:S05]  /*0290*/  @P1 BRA `(.L_x_5) ;  /* 0x0000000000201947 */ /* 0x000fea0003800000 */
[----:B------:R-:W3:Y:S02]  /*02a0*/  LDCU.64 UR4, c[0x0][0x348] ;  /* 0x00006900ff0477ac */ /* 0x000ee40008000a00 */
[----:B---3--:R-:W-:Y:S02]  /*02b0*/  UIADD3 UR6, UP1, UPT, UR4, 0x80, URZ ;  /* 0x0000008004067890 */ /* 0x008fe4000ff3e0ff */
[----:B------:R-:W-:Y:S02]  /*02c0*/  UIADD3 UR4, UP0, UPT, UR4, 0x180, URZ ;  /* 0x0000018004047890 */ /* 0x000fe4000ff1e0ff */
[----:B------:R-:W-:Y:S02]  /*02d0*/  UIADD3.X UR7, UPT, UPT, URZ, UR5, URZ, UP1, !UPT ;  /* 0x00000005ff077290 */ /* 0x000fe40008ffe4ff */
[----:B------:R-:W-:-:S07]  /*02e0*/  UIADD3.X UR5, UPT, UPT, URZ, UR5, URZ, UP0, !UPT ;  /* 0x00000005ff057290 */ /* 0x000fce00087fe4ff */
[----:B------:R3:W-:Y:S02]  /*02f0*/  UTMACCTL.PF [UR6] ;  /* 0x00000000060079b9 */ /* 0x0007e40008040000 */
[----:B------:R3:W-:Y:S02]  /*0300*/  UTMACCTL.PF [UR4] ;  /* 0x00000000040079b9 */ /* 0x0007e40008040000 */
[----:B---3--:R-:W-:Y:S01]  /*0310*/  NOP ;  /* 0x0000000000007918 */ /* 0x008fe20000000000 */
.L_x_5:
[----:B------:R-:W-:Y:S05]  /*0320*/  BSYNC.RECONVERGENT B0 ;  /* 0x0000000000007941 */ /* 0x000fea0003800200 */
.L_x_4:
[----:B------:R-:W-:Y:S04]  /*0330*/  BSSY.RECONVERGENT B0, `(.L_x_6) ;  /* 0x000000a000007945 */ /* 0x000fe80003800200 */
        /* <DEDUP_REMOVED lines=9> */
.L_x_7:
[----:B------:R-:W-:Y:S05]  /*03d0*/  BSYNC.RECONVERGENT B0 ;  /* 0x0000000000007941 */ /* 0x000fea0003800200 */
.L_x_6:
[----:B------:R-:W3:Y:S01]  /*03e0*/  LDCU.64 UR4, c[0x0][0x888] ;  /* 0x00011100ff0477ac */ /* 0x000ee20008000a00 */
[----:B------:R-:W-:Y:S02]  /*03f0*/  UISETP.EQ.U32.AND UP1, UPT, UR8, URZ, UPT ;  /* 0x000000ff0800728c */ /* 0x000fe4000bf22070 */
[----:B------:R-:W-:Y:S02]  /*0400*/  UPLOP3.LUT UP3, UPT, UPT, UPT, UPT, 0x80, 0x8 ;  /* 0x000000000008789c */ /* 0x000fe40003f6f070 */
[----:B---3--:R-:W-:-:S04]  /*0410*/  UISETP.NE.U32.AND UP0, UPT, UR4, URZ, UPT ;  /* 0x000000ff0400728c */ /* 0x008fc8000bf05070 */
[----:B------:R-:W-:-:S04]  /*0420*/  UISETP.NE.AND.EX UP0, UPT, UR5, URZ, UPT, UP0 ;  /* 0x000000ff0500728c */ /* 0x000fc8000bf05300 */
[----:B------:R-:W-:-:S04]  /*0430*/  UISETP.EQ.OR.EX UP2, UPT, UR9, URZ, !UP0, UP1 ;  /* 0x000000ff0900728c */ /* 0x000fc8000c742710 */
[----:B------:R-:W-:-:S05]  /*0440*/  UP2UR UR61, UPR, URZ, 0x4 ;  /* 0x00000004ff3d7883 */ /* 0x000fca0008000000 */
[----:B------:R-:W-:Y:S07]  /*0450*/  BRA.U !UP2, `(.L_x_8) ;  /* 0x000000010a207547 */ /* 0x000fee000b800000 */
[----:B-----5:R-:W-:Y:S01]  /*0460*/  R2UR UR5, R39 ;  /* 0x00000000270572ca */ /* 0x020fe200000e0000 */
[----:B------:R-:W-:Y:S02]  /*0470*/  UISETP.NE.U32.AND UP1, UPT, UR8, URZ, UPT ;  /* 0x000000ff0800728c */ /* 0x000fe4000bf25070 */
[----:B------:R-:W-:Y:S02]  /*0480*/  USEL UR4, URZ, 0xffffffff, UP0 ;  /* 0xffffffffff047887 */ /* 0x000fe40008000000 */
[----:B------:R-:W-:-:S08]  /*0490*/  UISETP.NE.AND.EX UP1, UPT, UR9, URZ, UPT, UP1 ;  /* 0x000000ff0900728c */ /* 0x000fd0000bf25310 */
[----:B------:R-:W-:-:S04]  /*04a0*/  UISETP.NE.AND UP0, UPT, UR5, URZ, UPT ;  /* 0x000000ff0500728c */ /* 0x000fc8000bf05270 */
[----:B------:R-:W-:-:S04]  /*04b0*/  @!UP1 USEL UR4, URZ, 0xffffffff, UP0 ;  /* 0xffffffffff049887 */ /* 0x000fc80008000000 */
[----:B------:R-:W-:-:S04]  /*04c0*/  ULOP3.LUT UR4, UR4, 0x1, URZ, 0xc0, !UPT ;  /* 0x0000000104047892 */ /* 0x000fc8000f8ec0ff */
[----:B------:R-:W-:-:S11]  /*04d0*/  UISETP.NE.U32.AND UP3, UPT, UR4, 0x1, UPT ;  /* 0x000000010400788c */ /* 0x000fd6000bf65070 */
.L_x_8:
[----:B-12---:R-:W1:Y:S01]  /*04e0*/  SHFL.IDX PT, R2, R81, RZ, 0x1f ;  /* 0x00001fff51027589 */ /* 0x006e6200000e0000 */
[----:B------:R-:W-:-:S04]  /*04f0*/  UISETP.NE.AND UP0, UPT, UR22, 0x2, UPT ;  /* 0x000000021600788c */ /* 0x000fc8000bf05270 */
[----:B------:R-:W-:Y:S01]  /*0500*/  USEL UR34, URZ, 0x1, UP0 ;  /* 0x00000001ff227887 */ /* 0x000fe20008000000 */
[----:B-1----:R-:W-:-:S13]  /*0510*/  ISETP.NE.AND P0, PT, R2, RZ, PT ;  /* 0x000000ff0200720c */ /* 0x002fda0003f05270 */
[----:B------:R-:W-:Y:S05]  /*0520*/  @P0 BRA `(.L_x_9) ;  /* 0x0000000000600947 */ /* 0x000fea0003800000 */
[----:B------:R-:W1:Y:S01]  /*0530*/  S2UR UR4, SR_CgaCtaId ;  /* 0x00000000000479c3 */ /* 0x000e620000008800 */
[----:B------:R-:W-:Y:S01]  /*0540*/  UMOV UR5, 0x400 ;  /* 0x0000040000057882 */ /* 0x000fe20000000000 */
[----:B------:R-:W-:Y:S01]  /*0550*/  UMOV UR8, 0x1 ;  /* 0x0000000100087882 */ /* 0x000fe20000000000 */
[----:B------:R-:W-:Y:S01]  /*0560*/  UMOV UR6, 0x2 ;  /* 0x0000000200067882 */ /* 0x000fe20000000000 */
[----:B------:R-:W-:-:S04]  /*0570*/  UIADD3 UR8, UPT, UPT, -UR8, 0x100000, URZ ;  /* 0x0010000008087890 */ /* 0x000fc8000fffe1ff */
[----:B------:R-:W-:Y:S02]  /*0580*/  USHF.L.U32 UR9, UR8, 0xb, URZ ;  /* 0x0000000b08097899 */ /* 0x000fe400080006ff */
[----:B------:R-:W-:Y:S02]  /*0590*/  USHF.L.U32 UR8, UR8, 0x1, URZ ;  /* 0x0000000108087899 */ /* 0x000fe400080006ff */
[----:B------:R-:W-:-:S04]  /*05a0*/  UIADD3 UR6, UPT, UPT, -UR6, 0x100000, URZ ;  /* 0x0010000006067890 */ /* 0x000fc8000fffe1ff */
[----:B------:R-:W-:Y:S02]  /*05b0*/  USHF.L.U32 UR7, UR6, 0xb, URZ ;  /* 0x0000000b06077899 */ /* 0x000fe400080006ff */
[----:B------:R-:W-:Y:S01]  /*05c0*/  USHF.L.U32 UR6, UR6, 0x1, URZ ;  /* 0x0000000106067899 */ /* 0x000fe200080006ff */
[----:B------:R-:W-:Y:S01]  /*05d0*/  ELECT P0, URZ, PT ;  /* 0x0000000000ff782f */ /* 0x000fe20003800000 */
[----:B-1----:R-:W-:Y:S01]  /*05e0*/  ULEA UR4, UR4, UR5, 0x18 ;  /* 0x0000000504047291 */ /* 0x002fe2000f8ec0ff */
[----:B------:R-:W1:Y:S11]  /*05f0*/  FENCE.VIEW.ASYNC.S ;  /* 0x00000000000073c6 */ /* 0x000e760000000000 */
[----:B-1----:R1:W2:Y:S01]  /*0600*/  SYNCS.EXCH.64 URZ, [UR4], UR8 ;  /* 0x0000000804ff75b2 */ /* 0x0022a20008000100 */
[----:B------:R1:W3:Y:S01]  /*0610*/  SYNCS.EXCH.64 URZ, [UR4+0x28], UR6 ;  /* 0x0000280604ff75b2 */ /* 0x0002e20008000100 */
[----:B------:R1:W4:Y:S01]  /*0620*/  SYNCS.EXCH.64 URZ, [UR4+0x8], UR8 ;  /* 0x0000080804ff75b2 */ /* 0x0003220008000100 */
[----:B------:R1:W1:Y:S01]  /*0630*/  SYNCS.EXCH.64 URZ, [UR4+0x30], UR6 ;  /* 0x0000300604ff75b2 */ /* 0x0002620008000100 */
[----:B------:R1:W1:Y:S01]  /*0640*/  SYNCS.EXCH.64 URZ, [UR4+0x10], UR8 ;  /* 0x0000100804ff75b2 */ /* 0x0002620008000100 */
[----:B------:R1:W1:Y:S01]  /*0650*/  SYNCS.EXCH.64 URZ, [UR4+0x38], UR6 ;  /* 0x0000380604ff75b2 */ /* 0x0002620008000100 */
[----:B------:R1:W1:Y:S01]  /*0660*/  SYNCS.EXCH.64 URZ, [UR4+0x18], UR8 ;  /* 0x0000180804ff75b2 */ /* 0x0002620008000100 */
[----:B------:R1:W1:Y:S01]  /*0670*/  SYNCS.EXCH.64 URZ, [UR4+0x40], UR6 ;  /* 0x0000400604ff75b2 */ /* 0x0002620008000100 */
[----:B------:R1:W1:Y:S01]  /*0680*/  SYNCS.EXCH.64 URZ, [UR4+0x20], UR8 ;  /* 0x0000200804ff75b2 */ /* 0x0002620008000100 */
[----:B------:R1:W1:Y:S01]  /*0690*/  SYNCS.EXCH.64 URZ, [UR4+0x48], UR6 ;  /* 0x0000480604ff75b2 */ /* 0x0002620008000100 */
[----:B------:R-:W-:Y:S01]  /*06a0*/  NOP ;  /* 0x0000000000007918 */ /* 0x000fe20000000000 */
.L_x_9:
[----:B------:R-:W2:Y:S01]  /*06b0*/  SHFL.IDX PT, R2, R81, RZ, 0x1f ;  /* 0x00001fff51027589 */ /* 0x000ea200000e0000 */
[----:B------:R-:W-:Y:S01]  /*06c0*/  NOP ;  /* 0x0000000000007918 */ /* 0x000fe20000000000 */
[----:B--2---:R-:W-:-:S13]  /*06d0*/  ISETP.NE.AND P0, PT, R2, 0x1, PT ;  /* 0x000000010200780c */ /* 0x004fda0003f05270 */
[----:B------:R-:W-:Y:S05]  /*06e0*/  @P0 BRA `(.L_x_10) ;  /* 0x0000000000400947 */ /* 0x000fea0003800000 */
[----:B-1----:R-:W1:Y:S01]  /*06f0*/  S2UR UR4, SR_CgaCtaId ;  /* 0x00000000000479c3 */ /* 0x002e620000008800 */
        /* <DEDUP_REMOVED lines=12> */
[----:B-1----:R2:W1:Y:S01]  /*07c0*/  SYNCS.EXCH.64 URZ, [UR4+0x50], UR8 ;  /* 0x0000500804ff75b2 */ /* 0x0024620008000100 */
[----:B------:R2:W1:Y:S02]  /*07d0*/  SYNCS.EXCH.64 URZ, [UR4+0x58], UR6 ;  /* 0x0000580604ff75b2 */ /* 0x0004640008000100 */
[----:B--2---:R-:W-:Y:S01]  /*07e0*/  NOP ;  /* 0x0000000000007918 */ /* 0x004fe20000000000 */
.L_x_10:
[----:B------:R-:W2:Y:S01]  /*07f0*/  SHFL.IDX PT, R2, R81, RZ, 0x1f ;  /* 0x00001fff51027589 */ /* 0x000ea200000e0000 */
[----:B------:R-:W-:Y:S01]  /*0800*/  NOP ;  /* 0x0000000000007918 */ /* 0x000fe20000000000 */
[----:B--2---:R-:W-:-:S13]  /*0810*/  ISETP.NE.AND P0, PT, R2, 0x3, PT ;  /* 0x000000030200780c */ /* 0x004fda0003f05270 */
[----:B------:R-:W-:Y:S05]  /*0820*/  @P0 BRA `(.L_x_11) ;  /* 0x0000000000300947 */ /* 0x000fea0003800000 */
[----:B-1----:R-:W1:Y:S01]  /*0830*/  S2UR UR6, SR_CgaCtaId ;  /* 0x00000000000679c3 */ /* 0x002e620000008800 */
[----:B------:R-:W-:Y:S01]  /*0840*/  UMOV UR4, 0x400 ;  /* 0x0000040000047882 */ /* 0x000fe20000000000 */
[----:B------:R-:W-:Y:S01]  /*0850*/  UMOV UR5, 0x20 ;  /* 0x0000002000057882 */ /* 0x000fe20000000000 */
[----:B------:R-:W-:Y:S01]  /*0860*/  ELECT P0, URZ, PT ;  /* 0x0000000000ff782f */ /* 0x000fe20003800000 */
[----:B-1----:R-:W-:Y:S02]  /*0870*/  ULEA UR6, UR6, UR4, 0x18 ;  /* 0x0000000406067291 */ /* 0x002fe4000f8ec0ff */
[----:B------:R-:W-:-:S04]  /*0880*/  UIADD3 UR4, UPT, UPT, -UR5, 0x100000, URZ ;  /* 0x0010000005047890 */ /* 0x000fc8000fffe1ff */
[----:B------:R-:W-:Y:S02]  /*0890*/  USHF.L.U32 UR5, UR4, 0xb, URZ ;  /* 0x0000000b04057899 */ /* 0x000fe400080006ff */
[----:B------:R-:W-:Y:S01]  /*08a0*/  USHF.L.U32 UR4, UR4, 0x1, URZ ;  /* 0x0000000104047899 */ /* 0x000fe200080006ff */
[----:B------:R-:W1:Y:S11]  /*08b0*/  FENCE.VIEW.ASYNC.S ;  /* 0x00000000000073c6 */ /* 0x000e760000000000 */
[----:B-1----:R2:W1:Y:S01]  /*08c0*/  SYNCS.EXCH.64 URZ, [UR6+0x60], UR4 ;  /* 0x0000600406ff75b2 */ /* 0x0024620008000100 */
[----:B------:R2:W1:Y:S02]  /*08d0*/  SYNCS.EXCH.64 URZ, [UR6+0x68], UR4 ;  /* 0x0000680406ff75b2 */ /* 0x0004640008000100 */
[----:B--2---:R-:W-:Y:S01]  /*08e0*/  NOP ;  /* 0x0000000000007918 */ /* 0x004fe20000000000 */
.L_x_11:
[----:B------:R-:W2:Y:S01]  /*08f0*/  SHFL.IDX PT, R2, R81, RZ, 0x1f ;  /* 0x00001fff51027589 */ /* 0x000ea200000e0000 */
[----:B------:R-:W-:Y:S01]  /*0900*/  NOP ;  /* 0x0000000000007918 */ /* 0x000fe20000000000 */
[----:B--2---:R-:W-:-:S13]  /*0910*/  ISETP.NE.AND P0, PT, R2, 0x4, PT ;  /* 0x000000040200780c */ /* 0x004fda0003f05270 */
[----:B------:R-:W-:Y:S05]  /*0920*/  @P0 BRA `(.L_x_12) ;  /* 0x00000000004c0947 */ /* 0x000fea0003800000 */
[----:B-1----:R-:W1:Y:S01]  /*0930*/  S2UR UR6, SR_CgaCtaId ;  /* 0x00000000000679c3 */ /* 0x002e620000008800 */
[----:B------:R-:W-:Y:S01]  /*0940*/  UMOV UR4, 0x1e0 ;  /* 0x000001e000047882 */ /* 0x000fe20000000000 */
[----:B------:R-:W-:Y:S01]  /*0950*/  UMOV UR5, 0x400 ;  /* 0x0000040000057882 */ /* 0x000fe20000000000 */
[----:B------:R-:W-:Y:S01]  /*0960*/  USEL UR4, UR4, 0x1a0, UP3 ;  /* 0x000001a004047887 */ /* 0x000fe20009800000 */
[----:B------:R-:W-:Y:S01]  /*0970*/  UMOV UR8, 0x1 ;  /* 0x0000000100087882 */ /* 0x000fe20000000000 */
[----:B------:R-:W-:Y:S01]  /*0980*/  ELECT P0, URZ, PT ;  /* 0x0000000000ff782f */ /* 0x000fe20003800000 */
[----:B------:R-:W-:-:S04]  /*0990*/  UIADD3 UR8, UPT, UPT, -UR8, 0x100000, URZ ;  /* 0x0010000008087890 */ /* 0x000fc8000fffe1ff */
[----:B------:R-:W-:Y:S02]  /*09a0*/  USHF.L.U32 UR9, UR8, 0xb, URZ ;  /* 0x0000000b08097899 */ /* 0x000fe400080006ff */
[----:B------:R-:W-:Y:S02]  /*09b0*/  USHF.L.U32 UR8, UR8, 0x1, URZ ;  /* 0x0000000108087899 */ /* 0x000fe400080006ff */
[----:B-1----:R-:W-:Y:S02]  /*09c0*/  ULEA UR6, UR6, UR5, 0x18 ;  /* 0x0000000506067291 */ /* 0x002fe4000f8ec0ff */
[----:B------:R-:W-:-:S04]  /*09d0*/  UIADD3 UR4, UPT, UPT, -UR4, 0x100000, URZ ;  /* 0x0010000004047890 */ /* 0x000fc8000fffe1ff */
[----:B------:R-:W-:Y:S02]  /*09e0*/  USHF.L.U32 UR5, UR4, 0xb, URZ ;  /* 0x0000000b04057899 */ /* 0x000fe400080006ff */
[----:B------:R-:W-:Y:S01]  /*09f0*/  USHF.L.U32 UR4, UR4, 0x1, URZ ;  /* 0x0000000104047899 */ /* 0x000fe200080006ff */
[----:B------:R-:W1:Y:S03]  /*0a00*/  FENCE.VIEW.ASYNC.S ;  /* 0x00000000000073c6 */ /* 0x000e660000000000 */
[----:B-1----:R2:W1:Y:S08]  /*0a10*/  SYNCS.EXCH.64 URZ, [UR6+0x70], UR8 ;  /* 0x0000700806ff75b2 */ /* 0x0024700008000100 */
[----:B------:R2:W1:Y:S01]  /*0a20*/  SYNCS.EXCH.64 URZ, [UR6+0x80], UR4 ;  /* 0x0000800406ff75b2 */ /* 0x0004620008000100 */
[----:B------:R2:W1:Y:S01]  /*0a30*/  SYNCS.EXCH.64 URZ, [UR6+0x78], UR8 ;  /* 0x0000780806ff75b2 */ /* 0x0004620008000100 */
[----:B------:R2:W1:Y:S02]  /*0a40*/  SYNCS.EXCH.64 URZ, [UR6+0x88], UR4 ;  /* 0x0000880406ff75b2 */ /* 0x0004640008000100 */
[----:B--2---:R-:W-:Y:S01]  /*0a50*/  NOP ;  /* 0x0000000000007918 */ /* 0x004fe20000000000 */
.L_x_12:
        /* <DEDUP_REMOVED lines=18> */
[----:B------:R2:W1:Y:S01]  /*0b80*/  SYNCS.EXCH.64 URZ, [UR4+0xb0], UR6 ;  /* 0x0000b00604ff75b2 */ /* 0x0004620008000100 */
[----:B------:R2:W1:Y:S01]  /*0b90*/  SYNCS.EXCH.64 URZ, [UR4+0x98], UR8 ;  /* 0x0000980804ff75b2 */ /* 0x0004620008000100 */
[----:B------:R2:W1:Y:S01]  /*0ba0*/  SYNCS.EXCH.64 URZ, [UR4+0xb8], UR6 ;  /* 0x0000b80604ff75b2 */ /* 0x0004620008000100 */
[----:B------:R2:W1:Y:S01]  /*0bb0*/  SYNCS.EXCH.64 URZ, [UR4+0xa0], UR8 ;  /* 0x0000a00804ff75b2 */ /* 0x0004620008000100 */
[----:B------:R2:W1:Y:S01]  /*0bc0*/  SYNCS.EXCH.64 URZ, [UR4+0xc0], UR6 ;  /* 0x0000c00604ff75b2 */ /* 0x0004620008000100 */
[----:B------:R2:W1:Y:S01]  /*0bd0*/  SYNCS.EXCH.64 URZ, [UR4+0xa8], UR8 ;  /* 0x0000a80804ff75b2 */ /* 0x0004620008000100 */
[----:B------:R2:W1:Y:S02]  /*0be0*/  SYNCS.EXCH.64 URZ, [UR4+0xc8], UR6 ;  /* 0x0000c80604ff75b2 */ /* 0x0004640008000100 */
[----:B--2---:R-:W-:Y:S01]  /*0bf0*/  NOP ;  /* 0x0000000000007918 */ /* 0x004fe20000000000 */
.L_x_13:
[----:B------:R-:W2:Y:S01]  /*0c00*/  SHFL.IDX PT, R2, R81, RZ, 0x1f ;  /* 0x00001fff51027589 */ /* 0x000ea200000e0000 */
[----:B------:R-:W1:Y:S01]  /*0c10*/  S2UR UR48, SR_CgaCtaId ;  /* 0x00000000003079c3 */ /* 0x000e620000008800 */
[----:B------:R-:W-:Y:S01]  /*0c20*/  NOP ;  /* 0x0000000000007918 */ /* 0x000fe20000000000 */
[----:B--2---:R-:W-:-:S13]  /*0c30*/  ISETP.NE.AND P0, PT, R2, 0x3, PT ;  /* 0x000000030200780c */ /* 0x004fda0003f05270 */
[----:B-1----:R-:W-:Y:S05]  /*0c40*/  @P0 BRA `(.L_x_14) ;  /* 0x0000000000340947 */ /* 0x002fea0003800000 */
[----:B------:R-:W-:Y:S01]  /*0c50*/  UMOV UR4, 0x400 ;  /* 0x0000040000047882 */ /* 0x000fe20000000000 */
[----:B------:R-:W-:Y:S01]  /*0c60*/  UMOV UR6, 0x20 ;  /* 0x0000002000067882 */ /* 0x000fe20000000000 */
[----:B------:R-:W-:Y:S02]  /*0c70*/  ULEA UR4, UR48, UR4, 0x18 ;  /* 0x0000000430047291 */ /* 0x000fe4000f8ec0ff */
[----:B------:R-:W-:-:S04]  /*0c80*/  UIADD3 UR6, UPT, UPT, -UR6, 0x100000, URZ ;  /* 0x0010000006067890 */ /* 0x000fc8000fffe1ff */
[----:B------:R-:W-:Y:S02]  /*0c90*/  USHF.L.U32 UR7, UR6, 0xb, URZ ;  /* 0x0000000b06077899 */ /* 0x000fe400080006ff */
[----:B------:R-:W-:Y:S01]  /*0ca0*/  USHF.L.U32 UR6, UR6, 0x1, URZ ;  /* 0x0000000106067899 */ /* 0x000fe200080006ff */
[----:B------:R-:W-:Y:S01]  /*0cb0*/  ELECT P0, URZ, PT ;  /* 0x0000000000ff782f */ /* 0x000fe20003800000 */
[----:B------:R-:W1:Y:S10]  /*0cc0*/  FENCE.VIEW.ASYNC.S ;  /* 0x00000000000073c6 */ /* 0x000e740000000000 */
[----:B-1----:R1:W2:Y:S01]  /*0cd0*/  SYNCS.EXCH.64 URZ, [UR4+0xd0], UR6 ;  /* 0x0000d00604ff75b2 */ /* 0x0022a20008000100 */
[----:B------:R1:W1:Y:S01]  /*0ce0*/  SYNCS.EXCH.64 URZ, [UR4+0xe0], UR6 ;  /* 0x0000e00604ff75b2 */ /* 0x0002620008000100 */
[----:B------:R1:W1:Y:S01]  /*0cf0*/  SYNCS.EXCH.64 URZ, [UR4+0xd8], UR6 ;  /* 0x0000d80604ff75b2 */ /* 0x0002620008000100 */
[----:B------:R1:W1:Y:S01]  /*0d00*/  SYNCS.EXCH.64 URZ, [UR4+0xe8], UR6 ;  /* 0x0000e80604ff75b2 */ /* 0x0002620008000100 */
[----:B------:R-:W-:Y:S01]  /*0d10*/  NOP ;  /* 0x0000000000007918 */ /* 0x000fe20000000000 */
.L_x_14:
[----:B-1----:R-:W1:Y:S01]  /*0d20*/  LDCU UR4, c[0x0][0x36c] ;  /* 0x00006d80ff0477ac */ /* 0x002e620008000800 */
[----:B------:R-:W-:Y:S01]  /*0d30*/  ISETP.NE.OR P3, PT, R0, 0x2, !P3 ;  /* 0x000000020000780c */ /* 0x000fe20005f65670 */
[----:B------:R-:W-:Y:S01]  /*0d40*/  NOP ;  /* 0x0000000000007918 */ /* 0x000fe20000000000 */
[----:B------:R-:W-:Y:S01]  /*0d50*/  LOP3.LUT R0, R69, 0x1f, RZ, 0xc0, !PT ;  /* 0x0000001f45007812 */ /* 0x000fe200078ec0ff */
[----:B------:R-:W-:Y:S02]  /*0d60*/  UISETP.NE.AND UP4, UPT, UR22, URZ, UPT ;  /* 0x000000ff1600728c */ /* 0x000fe4000bf85270 */
[----:B-1----:R-:W-:-:S09]  /*0d70*/  UISETP.EQ.U32.AND UP5, UPT, UR4, 0x1, UPT ;  /* 0x000000010400788c */ /* 0x002fd2000bfa2070 */
[----:B------:R-:W-:Y:S05]  /*0d80*/  BRA.U !UP5, `(.L_x_15) ;  /* 0x000000010d087547 */ /* 0x000fea000b800000 */
[----:B--234-:R-:W-:Y:S01]  /*0d90*/  UCGABAR_ARV ;  /* 0x00000000000079c7 */ /* 0x01cfe20008000000 */
[----:B------:R-:W-:Y:S05]  /*0da0*/  BRA `(.L_x_16) ;  /* 0x0000000000047947 */ /* 0x000fea0003800000 */
.L_x_15:
[----:B--234-:R-:W-:Y:S01]  /*0db0*/  NOP ;  /* 0x0000000000007918 */ /* 0x01cfe20000000000 */
.L_x_16:
[----:B------:R-:W1:Y:S01]  /*0dc0*/  S2UR UR7, SR_CTAID.X ;  /* 0x00000000000779c3 */ /* 0x000e620000002500 */
[----:B------:R-:W-:-:S05]  /*0dd0*/  CS2R.32 R3, SR_CgaSize ;  /* 0x0000000000037805 */ /* 0x000fca0000008a00 */
[----:B------:R-:W-:-:S05]  /*0de0*/  IMAD R3, R3, -0xa0, RZ ;  /* 0xffffff6003037824 */ /* 0x000fca00078e02ff */
[----:B------:R-:W-:-:S14]  /*0df0*/  R2UR UR5, R3 ;  /* 0x00000000030572ca */ /* 0x000fdc00000e0000 */
[----:B------:R-:W2:Y:S01]  /*0e00*/  LDCU UR5, c[0x0][UR5+0x2b0] ;  /* 0x00005600050577ac */ /* 0x000ea20008000800 */
[----:B------:R-:W-:-:S05]  /*0e10*/  CS2R.32 R3, SR_CgaSize ;  /* 0x0000000000037805 */ /* 0x000fca0000008a00 */
[----:B------:R-:W-:-:S05]  /*0e20*/  IMAD R3, R3, -0xa0, RZ ;  /* 0xffffff6003037824 */ /* 0x000fca00078e02ff */
[----:B------:R-:W-:-:S14]  /*0e30*/  R2UR UR4, R3 ;  /* 0x00000000030472ca */ /* 0x000fdc00000e0000 */
[----:B------:R-:W3:Y:S01]  /*0e40*/  LDCU UR4, c[0x0][UR4+0x2b4] ;  /* 0x00005680040477ac */ /* 0x000ee20008000800 */
[----:B------:R-:W4:Y:S01]  /*0e50*/  S2UR UR8, SR_CTAID.Y ;  /* 0x00000000000879c3 */ /* 0x000f220000002600 */
[----:B------:R-:W3:Y:S01]  /*0e60*/  LDCU UR23, c[0x0][0xb24] ;  /* 0x00016480ff1777ac */ /* 0x000ee20008000800 */
[----:B------:R-:W-:-:S05]  /*0e70*/  CS2R.32 R3, SR_CgaSize ;  /* 0x0000000000037805 */ /* 0x000fca0000008a00 */
[----:B------:R-:W-:-:S05]  /*0e80*/  IMAD R3, R3, -0xa0, RZ ;  /* 0xffffff6003037824 */ /* 0x000fca00078e02ff */
[----:B------:R-:W-:-:S14]  /*0e90*/  R2UR UR60, R3 ;  /* 0x00000000033c72ca */ /* 0x000fdc00000e0000 */
[----:B------:R-:W3:Y:S01]  /*0ea0*/  LDCU UR60, c[0x0][UR60+0x2a0] ;  /* 0x000054003c3c77ac */ /* 0x000ee20008000800 */
[----:B------:R-:W1:Y:S01]  /*0eb0*/  S2UR UR36, SR_CTAID.Z ;  /* 0x00000000002479c3 */ /* 0x000e620000002700 */
[----:B------:R-:W-:-:S05]  /*0ec0*/  CS2R.32 R3, SR_CgaSize ;  /* 0x0000000000037805 */ /* 0x000fca0000008a00 */
[----:B------:R-:W-:-:S05]  /*0ed0*/  IMAD R3, R3, -0xa0, RZ ;  /* 0xffffff6003037824 */ /* 0x000fca00078e02ff */
[----:B------:R-:W-:-:S14]  /*0ee0*/  R2UR UR57, R3 ;  /* 0x00000000033972ca */ /* 0x000fdc00000e0000 */
[----:B------:R-:W3:Y:S01]  /*0ef0*/  LDCU UR57, c[0x0][UR57+0x2a4] ;  /* 0x00005480393977ac */ /* 0x000ee20008000800 */
[----:B------:R-:W3:Y:S01]  /*0f00*/  LDCU UR40, c[0x0][0xb24] ;  /* 0x00016480ff2877ac */ /* 0x000ee20008000800 */
[----:B-1----:R-:W-:Y:S01]  /*0f10*/  I2FP.F32.U32 R3, UR7 ;  /* 0x0000000700037c45 */ /* 0x002fe20008201000 */
[----:B------:R-:W1:Y:S04]  /*0f20*/  LDCU UR26, c[0x0][0xb30] ;  /* 0x00016600ff1a77ac */ /* 0x000e680008000800 */
[----:B--2---:R-:W-:Y:S01]  /*0f30*/  FMUL R3, R3, UR5 ;  /* 0x0000000503037c20 */ /* 0x004fe20008400000 */
[----:B------:R-:W-:Y:S01]  /*0f40*/  USHF.L.U32 UR24, UR48, 0xa, URZ ;  /* 0x0000000a30187899 */ /* 0x000fe200080006ff */
[----:B----4-:R-:W-:Y:S01]  /*0f50*/  I2FP.F32.U32 R2, UR8 ;  /* 0x0000000800027c45 */ /* 0x010fe20008201000 */
[----:B---3--:R-:W-:-:S03]  /*0f60*/  UISETP.GE.AND UP2, UPT, UR23, 0x1, UPT ;  /* 0x000000011700788c */ /* 0x008fc6000bf46270 */
[----:B------:R-:W2:Y:S01]  /*0f70*/  F2I.U32.TRUNC.NTZ R3, R3 ;  /* 0x0000000300037305 */ /* 0x000ea2000020f000 */
[----:B------:R-:W-:Y:S01]  /*0f80*/  UMOV UR46, UR7 ;  /* 0x00000007002e7c82 */ /* 0x000fe20008000000 */
[----:B------:R-:W-:Y:S01]  /*0f90*/  FMUL R2, R2, UR4 ;  /* 0x0000000402027c20 */ /* 0x000fe20008400000 */
[----:B------:R-:W-:-:S05]  /*0fa0*/  UMOV UR45, UR8 ;  /* 0x00000008002d7c82 */ /* 0x000fca0008000000 */
[----:B------:R-:W3:Y:S01]  /*0fb0*/  F2I.U32.TRUNC.NTZ R2, R2 ;  /* 0x0000000200027305 */ /* 0x000ee2000020f000 */
[----:B--2---:R-:W-:Y:S02]  /*0fc0*/  R2UR UR4, R3 ;  /* 0x00000000030472ca */ /* 0x004fe400000e0000 */
[----:B---3--:R-:W-:Y:S02]  /*0fd0*/  R2UR UR6, R2 ;  /* 0x00000000020672ca */ /* 0x008fe400000e0000 */
[----:B------:R-:W-:-:S09]  /*0fe0*/  PRMT R2, RZ, 0x7610, R2 ;  /* 0x00007610ff027816 */ /* 0x000fd20000000002 */
[----:B------:R-:W-:-:S04]  /*0ff0*/  UIADD3 UR5, UPT, UPT, -UR4, URZ, URZ ;  /* 0x000000ff04057290 */ /* 0x000fc8000fffe1ff */
[----:B------:R-:W-:Y:S02]  /*1000*/  UIMAD UR60, UR60, UR5, UR7 ;  /* 0x000000053c3c72a4 */ /* 0x000fe4000f8e0207 */
[----:B------:R-:W-:-:S04]  /*1010*/  UIADD3 UR4, UPT, UPT, -UR6, URZ, URZ ;  /* 0x000000ff06047290 */ /* 0x000fc8000fffe1ff */
[----:B------:R-:W-:Y:S01]  /*1020*/  UIMAD UR57, UR57, UR4, UR8 ;  /* 0x00000004393972a4 */ /* 0x000fe2000f8e0208 */
[----:B-1----:R-:W-:Y:S11]  /*1030*/  BRA.U UP4, `(.L_x_17) ;  /* 0x0000000104247547 */ /* 0x002ff6000b800000 */
[----:B------:R-:W-:Y:S02]  /*1040*/  UISETP.NE.AND UP0, UPT, UR57, URZ, UPT ;  /* 0x000000ff3900728c */ /* 0x000fe4000bf05270 */
[----:B------:R-:W-:Y:S02]  /*1050*/  UISETP.NE.AND UP1, UPT, UR57, 0x1, UPT ;  /* 0x000000013900788c */ /* 0x000fe4000bf25270 */
[----:B------:R-:W-:Y:S02]  /*1060*/  UISETP.EQ.OR UP0, UPT, UR60, URZ, !UP0 ;  /* 0x000000ff3c00728c */ /* 0x000fe4000c702670 */
[----:B------:R-:W-:Y:S02]  /*1070*/  USEL UR4, URZ, 0x2, UP1 ;  /* 0x00000002ff047887 */ /* 0x000fe40008800000 */
[----:B------:R-:W-:Y:S02]  /*1080*/  USEL UR5, URZ, 0x1, !UP0 ;  /* 0x00000001ff057887 */ /* 0x000fe4000c000000 */
[----:B------:R-:W-:-:S04]  /*1090*/  UISETP.NE.AND UP0, UPT, UR60, URZ, UPT ;  /* 0x000000ff3c00728c */ /* 0x000fc8000bf05270 */
[----:B------:R-:W-:-:S04]  /*10a0*/  USEL UR4, UR4, 0x2, UP0 ;  /* 0x0000000204047887 */ /* 0x000fc80008000000 */
[----:B------:R-:W-:-:S06]  /*10b0*/  UIADD3 UR4, UPT, UPT, UR5, UR4, URZ ;  /* 0x0000000405047290 */ /* 0x000fcc000fffe0ff */
[----:B------:R-:W-:Y:S02]  /*10c0*/  MOV R2, UR4 ;  /* 0x0000000400027c02 */ /* 0x000fe40008000f00 */
.L_x_17:
[----:B------:R-:W-:Y:S05]  /*10d0*/  BRA.U !UP2, `(.L_x_18) ;  /* 0x000000010ad47547 */ /* 0x000fea000b800000 */
[----:B------:R-:W1:Y:S01]  /*10e0*/  LDCU.128 UR12, c[0x0][0xb10] ;  /* 0x00016200ff0c77ac */ /* 0x000e620008000c00 */
[----:B------:R-:W2:Y:S01]  /*10f0*/  LDCU UR6, c[0x0][0x370] ;  /* 0x00006e00ff0677ac */ /* 0x000ea20008000800 */
[----:B------:R-:W3:Y:S01]  /*1100*/  LDCU UR5, c[0x0][0x374] ;  /* 0x00006e80ff0577ac */ /* 0x000ee20008000800 */
[----:B------:R-:W4:Y:S01]  /*1110*/  LDCU UR25, c[0x0][0xb0c] ;  /* 0x00016180ff1977ac */ /* 0x000f220008000800 */
[----:B------:R-:W4:Y:S01]  /*1120*/  LDCU UR4, c[0x0][0xb20] ;  /* 0x00016400ff0477ac */ /* 0x000f220008000800 */
[----:B------:R-:W4:Y:S01]  /*1130*/  LDCU.64 UR8, c[0x0][0xb28] ;  /* 0x00016500ff0877ac */ /* 0x000f220008000a00 */
[----:B-1----:R-:W-:Y:S02]  /*1140*/  UISETP.NE.AND UP0, UPT, UR14, 0x1, UPT ;  /* 0x000000010e00788c */ /* 0x002fe4000bf05270 */
[----:B---3--:R-:W-:Y:S02]  /*1150*/  UIMAD.WIDE.U32 UR10, UR5, UR15, URZ ;  /* 0x0000000f050a72a5 */ /* 0x008fe4000f8e00ff */
[----:B--2---:R-:W-:-:S02]  /*1160*/  UIMAD.WIDE.U32 UR18, UR6, UR12, URZ ;  /* 0x0000000c061272a5 */ /* 0x004fc4000f8e00ff */
[----:B----4-:R-:W-:Y:S02]  /*1170*/  UISETP.NE.AND UP1, UPT, UR25, 0x1, UPT ;  /* 0x000000011900788c */ /* 0x010fe4000bf25270 */
[----:B------:R-:W-:Y:S01]  /*1180*/  UISETP.NE.AND UP2, UPT, UR23, 0x1, UPT ;  /* 0x000000011700788c */ /* 0x000fe2000bf45270 */
[----:B------:R-:W-:Y:S02]  /*1190*/  UMOV UR10, UR11 ;  /* 0x0000000b000a7c82 */ /* 0x000fe40008000000 */
[----:B------:R-:W-:Y:S01]  /*11a0*/  UMOV UR18, UR19 ;  /* 0x0000001300127c82 */ /* 0x000fe20008000000 */
[----:B------:R-:W-:Y:S02]  /*11b0*/  @UP0 USHF.R.U32.HI UR5, URZ, UR4, UR10 ;  /* 0x00000004ff050299 */ /* 0x000fe4000801160a */
[----:B------:R-:W-:Y:S02]  /*11c0*/  UIMAD.WIDE.U32 UR20, UR45, UR15, URZ ;  /* 0x0000000f2d1472a5 */ /* 0x000fe4000f8e00ff */
[----:B------:R-:W-:-:S02]  /*11d0*/  UIMAD.WIDE.U32 UR10, UR5, UR8, URZ ;  /* 0x00000008050a72a5 */ /* 0x000fc4000f8e00ff */
[----:B------:R-:W-:Y:S02]  /*11e0*/  @UP1 USHF.R.U32.HI UR6, URZ, UR13, UR18 ;  /* 0x0000000dff061299 */ /* 0x000fe40008011612 */
[----:B------:R-:W-:Y:S02]  /*11f0*/  UIMAD.WIDE.U32 UR16, UR46, UR12, URZ ;  /* 0x0000000c2e1072a5 */ /* 0x000fe4000f8e00ff */
[----:B------:R-:W-:Y:S01]  /*1200*/  UIMAD.WIDE.U32 UR18, UR6, UR8, URZ ;  /* 0x00000008061272a5 */ /* 0x000fe2000f8e00ff */
[----:B------:R-:W-:Y:S01]  /*1210*/  UMOV UR20, UR21 ;  /* 0x0000001500147c82 */ /* 0x000fe20008000000 */
[----:B------:R-:W-:Y:S01]  /*1220*/  UMOV UR10, UR11 ;  /* 0x0000000b000a7c82 */ /* 0x000fe20008000000 */
[----:B------:R-:W-:Y:S02]  /*1230*/  USHF.R.U32.HI UR20, URZ, UR4, UR20 ;  /* 0x00000004ff147299 */ /* 0x000fe40008011614 */
[----:B------:R-:W-:Y:S02]  /*1240*/  @UP2 USHF.R.U32.HI UR5, URZ, UR9, UR10 ;  /* 0x00000009ff052299 */ /* 0x000fe4000801160a */
[----:B------:R-:W-:Y:S01]  /*1250*/  UMOV UR7, UR19 ;  /* 0x0000001300077c82 */ /* 0x000fe20008000000 */
[----:B------:R-:W-:Y:S01]  /*1260*/  UMOV UR16, UR17 ;  /* 0x0000001100107c82 */ /* 0x000fe20008000000 */
[----:B------:R-:W-:-:S02]  /*1270*/  @UP2 USHF.R.U32.HI UR6, URZ, UR9, UR7 ;  /* 0x00000009ff062299 */ /* 0x000fc40008011607 */
[----:B------:R-:W-:Y:S02]  /*1280*/  USHF.R.U32.HI UR13, URZ, UR13, UR16 ;  /* 0x0000000dff0d7299 */ /* 0x000fe40008011610 */
[----:B------:R-:W-:Y:S02]  /*1290*/  USEL UR4, UR45, UR20, !UP0 ;  /* 0x000000142d047287 */ /* 0x000fe4000c000000 */
[----:B------:R-:W-:Y:S02]  /*12a0*/  UIMAD UR7, UR5, UR23, URZ ;  /* 0x00000017050772a4 */ /* 0x000fe4000f8e02ff */
[----:B------:R-:W-:Y:S02]  /*12b0*/  USEL UR5, UR46, UR13, !UP1 ;  /* 0x0000000d2e057287 */ /* 0x000fe4000c800000 */
[----:B------:R-:W-:Y:S02]  /*12c0*/  UIMAD UR12, UR6, UR23, URZ ;  /* 0x00000017060c72a4 */ /* 0x000fe4000f8e02ff */
[----:B------:R-:W-:-:S02]  /*12d0*/  UISETP.GE.AND UP0, UPT, UR4, UR7, UPT ;  /* 0x000000070400728c */ /* 0x000fc4000bf06270 */
[----:B------:R-:W-:Y:S02]  /*12e0*/  UIMAD.WIDE.U32 UR10, UR4, UR8, URZ ;  /* 0x00000008040a72a5 */ /* 0x000fe4000f8e00ff */
[----:B------:R-:W-:Y:S02]  /*12f0*/  UISETP.GE.OR UP0, UPT, UR5, UR12, UP0 ;  /* 0x0000000c0500728c */ /* 0x000fe40008706670 */
[----:B------:R-:W-:Y:S02]  /*1300*/  UIMAD.WIDE.U32 UR12, UR5, UR8, URZ ;  /* 0x00000008050c72a5 */ /* 0x000fe4000f8e00ff */
[----:B------:R-:W-:Y:S01]  /*1310*/  UIADD3 UR10, UPT, UPT, -UR4, URZ, URZ ;  /* 0x000000ff040a7290 */ /* 0x000fe2000fffe1ff */
[----:B------:R-:W-:Y:S01]  /*1320*/  UMOV UR8, UR11 ;  /* 0x0000000b00087c82 */ /* 0x000fe20008000000 */
[----:B------:R-:W-:Y:S02]  /*1330*/  UIADD3 UR11, UPT, UPT, -UR5, URZ, URZ ;  /* 0x000000ff050b7290 */ /* 0x000fe4000fffe1ff */
[----:B------:R-:W-:-:S03]  /*1340*/  USHF.R.U32.HI UR8, URZ, UR9, UR8 ;  /* 0x00000009ff087299 */ /* 0x000fc60008011608 */
[----:B------:R-:W-:Y:S01]  /*1350*/  @!UP0 UMOV UR7, UR13 ;  /* 0x0000000d00078c82 */ /* 0x000fe20008000000 */
[----:B------:R-:W-:Y:S02]  /*1360*/  UIMAD UR45, UR14, UR10, UR45 ;  /* 0x0000000a0e2d72a4 */ /* 0x000fe4000f8e022d */
[----:B------:R-:W-:Y:S02]  /*1370*/  USEL UR8, UR4, UR8, !UP2 ;  /* 0x0000000804087287 */ /* 0x000fe4000d000000 */
[----:B------:R-:W-:Y:S02]  /*1380*/  @!UP0 USHF.R.U32.HI UR7, URZ, UR9, UR7 ;  /* 0x00000009ff078299 */ /* 0x000fe40008011607 */
[----:B------:R-:W-:Y:S02]  /*1390*/  UIADD3 UR9, UPT, UPT, -UR8, URZ, URZ ;  /* 0x000000ff08097290 */ /* 0x000fe4000fffe1ff */
[----:B------:R-:W-:Y:S02]  /*13a0*/  @!UP0 USEL UR7, UR5, UR7, !UP2 ;  /* 0x0000000705078287 */ /* 0x000fe4000d000000 */
[----:B------:R-:W-:-:S02]  /*13b0*/  UIMAD UR9, UR23, UR9, UR4 ;  /* 0x00000009170972a4 */ /* 0x000fc4000f8e0204 */
[----:B------:R-:W-:Y:S02]  /*13c0*/  @!UP0 UIADD3 UR8, UPT, UPT, UR8, -UR7, URZ ;  /* 0x8000000708088290 */ /* 0x000fe4000fffe0ff */
[----:B------:R-:W-:Y:S02]  /*13d0*/  @!UP0 UIMAD UR6, UR9, UR6, UR7 ;  /* 0x00000006090682a4 */ /* 0x000fe4000f8e0207 */
[----:B------:R-:W-:Y:S02]  /*13e0*/  @!UP0 UIMAD UR4, UR8, UR23, UR5 ;  /* 0x00000017080482a4 */ /* 0x000fe4000f8e0205 */
[----:B------:R-:W-:Y:S02]  /*13f0*/  UIMAD UR46, UR25, UR11, UR46 ;  /* 0x0000000b192e72a4 */ /* 0x000fe4000f8e022e */
[----:B------:R-:W-:Y:S01]  /*1400*/  UIMAD UR45, UR4, UR14, UR45 ;  /* 0x0000000e042d72a4 */ /* 0x000fe2000f8e022d */
[----:B------:R-:W-:Y:S02]  /*1410*/  @!UP0 UMOV UR5, UR6 ;  /* 0x0000000600058c82 */ /* 0x000fe40008000000 */
[----:B------:R-:W-:-:S12]  /*1420*/  UIMAD UR46, UR5, UR25, UR46 ;  /* 0x00000019052e72a4 */ /* 0x000fd8000f8e022e */
.L_x_18:
[----:B------:R-:W-:Y:S02]  /*1430*/  UISETP.NE.AND UP1, UPT, UR26, 0x1, UPT ;  /* 0x000000011a00788c */ /* 0x000fe4000bf25270 */
[----:B------:R-:W-:Y:S02]  /*1440*/  UISETP.NE.AND UP0, UPT, UR22, 0x2, UPT ;  /* 0x000000021600788c */ /* 0x000fe4000bf05270 */
[----:B------:R-:W-:-:S05]  /*1450*/  ULOP3.LUT UR21, UR24, 0x400, URZ, 0xc0, !UPT ;  /* 0x0000040018157892 */ /* 0x000fca000f8ec0ff */
[----:B------:R-:W-:Y:S07]  /*1460*/  BRA.U UP1, `(.L_x_19) ;  /* 0x0000000101447547 */ /* 0x000fee000b800000 */
[----:B------:R-:W1:Y:S01]  /*1470*/  LDCU.128 UR8, c[0x0][0xb10] ;  /* 0x00016200ff0877ac */ /* 0x000e620008000c00 */
[----:B------:R-:W2:Y:S01]  /*1480*/  LDCU UR12, c[0x0][0xb0c] ;  /* 0x00016180ff0c77ac */ /* 0x000ea20008000800 */
[----:B------:R-:W3:Y:S01]  /*1490*/  LDCU UR13, c[0x0][0xb20] ;  /* 0x00016400ff0d77ac */ /* 0x000ee20008000800 */
[----:B-1----:R-:W-:Y:S02]  /*14a0*/  UIMAD.WIDE.U32 UR6, UR46, UR8, URZ ;  /* 0x000000082e0672a5 */ /* 0x002fe4000f8e00ff */
[----:B------:R-:W-:Y:S02]  /*14b0*/  UIMAD.WIDE.U32 UR4, UR45, UR11, URZ ;  /* 0x0000000b2d0472a5 */ /* 0x000fe4000f8e00ff */
[----:B--2---:R-:W-:Y:S02]  /*14c0*/  UISETP.NE.AND UP2, UPT, UR12, 0x1, UPT ;  /* 0x000000010c00788c */ /* 0x004fe4000bf45270 */
[----:B------:R-:W-:Y:S01]  /*14d0*/  UISETP.NE.AND UP1, UPT, UR10, 0x1, UPT ;  /* 0x000000010a00788c */ /* 0x000fe2000bf25270 */
[----:B------:R-:W-:-:S02]  /*14e0*/  UMOV UR6, UR7 ;  /* 0x0000000700067c82 */ /* 0x000fc40008000000 */
[----:B------:R-:W-:Y:S01]  /*14f0*/  UMOV UR4, UR5 ;  /* 0x0000000500047c82 */ /* 0x000fe20008000000 */
[----:B------:R-:W-:Y:S02]  /*1500*/  USHF.R.U32.HI UR6, URZ, UR9, UR6 ;  /* 0x00000009ff067299 */ /* 0x000fe40008011606 */
[----:B---3--:R-:W-:Y:S02]  /*1510*/  USHF.R.U32.HI UR4, URZ, UR13, UR4 ;  /* 0x0000000dff047299 */ /* 0x008fe40008011604 */
[----:B------:R-:W-:Y:S02]  /*1520*/  USEL UR5, UR46, UR6, !UP2 ;  /* 0x000000062e057287 */ /* 0x000fe4000d000000 */
[----:B------:R-:W-:-:S04]  /*1530*/  USEL UR4, UR45, UR4, !UP1 ;  /* 0x000000042d047287 */ /* 0x000fc8000c800000 */
[----:B------:R-:W-:Y:S02]  /*1540*/  UIADD3 UR6, UPT, UPT, UR5, -UR4, URZ ;  /* 0x8000000405067290 */ /* 0x000fe4000fffe0ff */
[----:B------:R-:W-:Y:S02]  /*1550*/  UIADD3 UR4, UPT, UPT, -UR5, UR4, URZ ;  /* 0x0000000405047290 */ /* 0x000fe4000fffe1ff */
[----:B------:R-:W-:Y:S02]  /*1560*/  UIMAD UR45, UR6, UR10, UR45 ;  /* 0x0000000a062d72a4 */ /* 0x000fe4000f8e022d */
[----:B------:R-:W-:-:S12]  /*1570*/  UIMAD UR46, UR4, UR12, UR46 ;  /* 0x0000000c042e72a4 */ /* 0x000fd8000f8e022e */
.L_x_19:
[----:B------:R-:W-:Y:S05]  /*1580*/  BRA.U !UP5, `(.L_x_20) ;  /* 0x000000010d0c7547 */ /* 0x000fea000b800000 */
[----:B------:R-:W-:Y:S01]  /*1590*/  UCGABAR_WAIT ;  /* 0x0000000000007dc7 */ /* 0x000fe20008000000 */
[----:B------:R-:W-:Y:S01]  /*15a0*/  CCTL.IVALL ;  /* 0x00000000ff00798f */ /* 0x000fe20002000000 */
[----:B------:R-:W-:Y:S05]  /*15b0*/  BRA `(.L_x_21) ;  /* 0x0000000000047947 */ /* 0x000fea0003800000 */
.L_x_20:
[----:B------:R-:W-:Y:S06]  /*15c0*/  BAR.SYNC.DEFER_BLOCKING 0x0 ;  /* 0x0000000000007b1d */ /* 0x000fec0000010000 */
.L_x_21:
[----:B------:R-:W-:Y:S05]  /*15d0*/  BRA.U UP0, `(.L_x_22) ;  /* 0x0000001100e07547 */ /* 0x000fea000b800000 */
[----:B------:R-:W1:Y:S01]  /*15e0*/  LDCU UR6, c[0x0][0x38c] ;  /* 0x00007180ff0677ac */ /* 0x000e620008000800 */
[----:B------:R-:W-:Y:S01]  /*15f0*/  PLOP3.LUT P1, PT, PT, PT, UP3, 0x80, 0x8 ;  /* 0x000000000008781c */ /* 0x000fe20003f2f038 */
[----:B------:R-:W-:Y:S01]  /*1600*/  IMAD.MOV.U32 R12, RZ, RZ, 0x1 ;  /* 0x00000001ff0c7424 */ /* 0x000fe200078e00ff */
[----:B------:R-:W-:Y:S01]  /*1610*/  ISETP.EQ.OR P2, PT, R0, RZ, P3 ;  /* 0x000000ff0000720c */ /* 0x000fe20001f42670 */
[----:B------:R-:W-:Y:S01]  /*1620*/  UISETP.NE.AND UP1, UPT, UR22, URZ, UPT ;  /* 0x000000ff1600728c */ /* 0x000fe2000bf25270 */
[----:B------:R-:W-:Y:S02]  /*1630*/  PLOP3.LUT P1, PT, P1, PT, PT, 0x8, 0x80 ;  /* 0x000000000080781c */ /* 0x000fe40000f2e170 */
[----:B------:R-:W-:Y:S01]  /*1640*/  CS2R R10, SRZ ;  /* 0x00000000000a7805 */ /* 0x000fe2000001ff00 */
[----:B------:R-:W-:Y:S01]  /*1650*/  IMAD.MOV.U32 R9, RZ, RZ, RZ ;  /* 0x000000ffff097224 */ /* 0x000fe200078e00ff */
[----:B------:R-:W2:Y:S01]  /*1660*/  LDCU UR39, c[0x0][0x370] ;  /* 0x00006e00ff2777ac */ /* 0x000ea20008000800 */
[----:B------:R-:W-:Y:S01]  /*1670*/  IMAD.MOV.U32 R8, RZ, RZ, 0x1 ;  /* 0x00000001ff087424 */ /* 0x000fe200078e00ff */
[----:B------:R-:W3:Y:S01]  /*1680*/  LDCU.64 UR28, c[0x0][0x348] ;  /* 0x00006900ff1c77ac */ /* 0x000ee20008000a00 */
[----:B------:R-:W-:-:S02]  /*1690*/  USHF.R.U32.HI UR44, URZ, 0x5, UR21 ;  /* 0x00000005ff2c7899 */ /* 0x000fc40008011615 */
[----:B-1----:R-:W-:Y:S02]  /*16a0*/  UIADD3 UR5, UPT, UPT, UR6, 0x1f, URZ ;  /* 0x0000001f06057890 */ /* 0x002fe4000fffe0ff */
[----:B------:R-:W-:Y:S02]  /*16b0*/  UIADD3 UR47, UPT, UPT, UR6, 0x3e, URZ ;  /* 0x0000003e062f7890 */ /* 0x000fe4000fffe0ff */
[----:B------:R-:W-:Y:S01]  /*16c0*/  USHF.R.S32.HI UR4, URZ, 0x1f, UR5 ;  /* 0x0000001fff047899 */ /* 0x000fe20008011405 */
[----:B------:R-:W1:Y:S03]  /*16d0*/  LDCU UR38, c[0x0][0x374] ;  /* 0x00006e80ff2677ac */ /* 0x000e660008000800 */
[----:B------:R-:W-:Y:S02]  /*16e0*/  ULEA.HI UR4, UR4, UR5, URZ, 0x5 ;  /* 0x0000000504047291 */ /* 0x000fe4000f8f28ff */
[----:B------:R-:W-:-:S02]  /*16f0*/  USEL UR25, UR34, 0x2, UP1 ;  /* 0x0000000222197887 */ /* 0x000fc40008800000 */
[----:B------:R-:W-:Y:S02]  /*1700*/  USHF.R.S32.HI UR42, URZ, 0x5, UR4 ;  /* 0x00000005ff2a7899 */ /* 0x000fe40008011404 */
[----:B------:R-:W-:Y:S02]  /*1710*/  UIADD3 UR4, UPT, UPT, UR6, -0x1, URZ ;  /* 0xffffffff06047890 */ /* 0x000fe4000fffe0ff */
[----:B------:R-:W-:Y:S02]  /*1720*/  UISETP.LT.U32.AND UP0, UPT, UR42, 0x5, UPT ;  /* 0x000000052a00788c */ /* 0x000fe4000bf01070 */
[----:B------:R-:W-:Y:S02]  /*1730*/  UISETP.GE.U32.AND UP2, UPT, UR4, -0x3f, UPT ;  /* 0xffffffc10400788c */ /* 0x000fe4000bf46070 */
[----:B------:R-:W-:Y:S01]  /*1740*/  USEL UR41, UR42, 0x5, UP0 ;  /* 0x000000052a297887 */ /* 0x000fe20008000000 */
[----:B------:R-:W-:-:S03]  /*1750*/  UMOV UR5, URZ ;  /* 0x000000ff00057c82 */ /* 0x000fc60008000000 */
[----:B------:R-:W-:Y:S02]  /*1760*/  UIADD3 UR24, UPT, UPT, UR41, -0x1, URZ ;  /* 0xffffffff29187890 */ /* 0x000fe4000fffe0ff */
[----:B------:R-:W-:-:S03]  /*1770*/  UIADD3 UR43, UPT, UPT, UR42, -UR41, URZ ;  /* 0x800000292a2b7290 */ /* 0x000fc6000fffe0ff */
[----:B------:R-:W-:-:S04]  /*1780*/  @UP2 UIADD3 UR24, UPT, UPT, UR41, URZ, URZ ;  /* 0x000000ff29182290 */ /* 0x000fc8000fffe0ff */
[----:B-123--:R-:W-:-:S12]  /*1790*/  UIADD3 UR24, UPT, UPT, UR24, 0x1, URZ ;  /* 0x0000000118187890 */ /* 0x00efd8000fffe0ff */
.L_x_42:
[----:B------:R-:W-:Y:S01]  /*17a0*/  UISETP.NE.AND UP0, UPT, UR48, URZ, UPT ;  /* 0x000000ff3000728c */ /* 0x000fe2000bf05270 */
[----:B------:R-:W1:Y:S08]  /*17b0*/  S2UR UR48, SR_CgaCtaId ;  /* 0x00000000003079c3 */ /* 0x000e700000008800 */
[----:B------:R-:W-:Y:S05]  /*17c0*/  BRA.U UP0, `(.L_x_23) ;  /* 0x0000000100347547 */ /* 0x000fea000b800000 */
[----:B------:R-:W2:Y:S01]  /*17d0*/  S2R R0, SR_CgaCtaId ;  /* 0x0000000000007919 */ /* 0x000ea20000008800 */
[----:B------:R-:W-:-:S04]  /*17e0*/  MOV R2, 0x400 ;  /* 0x0000040000027802 */ /* 0x000fc80000000f00 */
[----:B--2---:R-:W-:Y:S02]  /*17f0*/  LEA R0, R0, R2, 0x18 ;  /* 0x0000000200007211 */ /* 0x004fe400078ec0ff */
[----:B------:R-:W-:-:S03]  /*1800*/  SHF.L.U32 R2, R8, 0x1f, RZ ;  /* 0x0000001f08027819 */ /* 0x000fc600000006ff */
[----:B------:R-:W-:-:S04]  /*1810*/  IMAD R0, R9, 0x8, R0 ;  /* 0x0000000809007824 */ /* 0x000fc800078e0200 */
[----:B------:R-:W2:Y:S02]  /*1820*/  SYNCS.PHASECHK.TRANS64.TRYWAIT P0, [R0+URZ+0xe0], R2 ;  /* 0x0000e002000075a7 */ /* 0x000ea400080011ff */
[----:B--2---:R-:W-:Y:S05]  /*1830*/  @!P0 BRA `(.L_x_24) ;  /* 0x0000004c00d08947 */ /* 0x004fea0003800000 */
.L_x_103:
[----:B------:R-:W-:Y:S01]  /*1840*/  VIADD R9, R9, 0x1 ;  /* 0x0000000109097836 */ /* 0x000fe20000000000 */
[----:B------:R2:W-:Y:S04]  /*1850*/  SYNCS.ARRIVE.TRANS64.A1T0 RZ, [R0+URZ+0xd0], RZ ;  /* 0x0000d0ff00ff79a7 */ /* 0x0005e800081000ff */
[----:B------:R-:W-:-:S04]  /*1860*/  ISETP.NE.AND P0, PT, R9, 0x2, PT ;  /* 0x000000020900780c */ /* 0x000fc80003f05270 */
[----:B------:R-:W-:Y:S02]  /*1870*/  SEL R9, R9, RZ, P0 ;  /* 0x000000ff09097207 */ /* 0x000fe40000000000 */
[----:B--2---:R-:W-:-:S04]  /*1880*/  SEL R0, RZ, 0x1, P0 ;  /* 0x00000001ff007807 */ /* 0x004fc80000000000 */
[----:B------:R-:W-:-:S07]  /*1890*/  LOP3.LUT R8, R8, R0, RZ, 0x3c, !PT ;  /* 0x0000000008087212 */ /* 0x000fce00078e3cff */
.L_x_23:
[----:B------:R-:W-:Y:S01]  /*18a0*/  UMOV UR6, 0x400 ;  /* 0x0000040000067882 */ /* 0x000fe20000000000 */
[----:B------:R-:W-:Y:S01]  /*18b0*/  SHF.L.U32 R0, R12, 0x1f, RZ ;  /* 0x0000001f0c007819 */ /* 0x000fe200000006ff */
[----:B-1----:R-:W-:Y:S02]  /*18c0*/  ULEA UR6, UR48, UR6, 0x18 ;  /* 0x0000000630067291 */ /* 0x002fe4000f8ec0ff */
[----:B------:R-:W-:Y:S02]  /*18d0*/  UISETP.GE.U32.AND UP0, UPT, UR47, 0x3f, UPT ;  /* 0x0000003f2f00788c */ /* 0x000fe4000bf06070 */
[----:B------:R-:W-:Y:S02]  /*18e0*/  ULEA UR4, UR5, UR6, 0x3 ;  /* 0x0000000605047291 */ /* 0x000fe4000f8e18ff */
[----:B------:R-:W-:Y:S02]  /*18f0*/  USHF.L.U32 UR11, UR45, 0x6, URZ ;  /* 0x000000062d0b7899 */ /* 0x000fe400080006ff */
[----:B------:R-:W-:Y:S01]  /*1900*/  ULEA UR35, UR46, UR44, 0x6 ;  /* 0x0000002c2e237291 */ /* 0x000fe2000f8e30ff */
[----:B------:R-:W-:-:S04]  /*1910*/  UMOV UR13, URZ ;  /* 0x000000ff000d7c82 */ /* 0x000fc80008000000 */
[----:B------:R1:W2:Y:S01]  /*1920*/  SYNCS.PHASECHK.TRANS64.TRYWAIT P0, [UR4+0x28], R0 ;  /* 0x00002800ff0075a7 */ /* 0x0002a20008001104 */
[----:B------:R-:W-:Y:S06]  /*1930*/  BRA.U !UP0, `(.L_x_25) ;  /* 0x0000000108bc7547 */ /* 0x000fec000b800000 */
[----:B------:R-:W-:Y:S01]  /*1940*/  UMOV UR7, URZ ;  /* 0x000000ff00077c82 */ /* 0x000fe20008000000 */
[----:B------:R-:W-:-:S05]  /*1950*/  UMOV UR4, UR5 ;  /* 0x0000000500047c82 */ /* 0x000fca0008000000 */
.L_x_31:
[----:B------:R-:W-:Y:S01]  /*1960*/  ULEA UR33, UR4, UR6, 0x3 ;  /* 0x0000000604217291 */ /* 0x000fe2000f8e18ff */
[----:B--2---:R-:W-:Y:S01]  /*1970*/  @!P3 MOV R2, 0x1000 ;  /* 0x000010000002b802 */ /* 0x004fe20000000f00 */
[----:B--2-4-:R-:W-:Y:S10]  /*1980*/  @P0 BRA `(.L_x_26) ;  /* 0x00000000000c0947 */ /* 0x014ff40003800000 */
[----:B------:R-:W-:-:S04]  /*1990*/  SHF.L.U32 R3, R12, 0x1f, RZ ;  /* 0x0000001f0c037819 */ /* 0x000fc800000006ff */
[----:B------:R-:W2:Y:S02]  /*19a0*/  SYNCS.PHASECHK.TRANS64.TRYWAIT P0, [UR33+0x28], R3 ;  /* 0x00002803ff0075a7 */ /* 0x000ea40008001121 */
[----:B--2---:R-:W-:Y:S05]  /*19b0*/  @!P0 BRA `(.L_x_27) ;  /* 0x0000004c00848947 */ /* 0x004fea0003800000 */
.L_x_26:
[----:B------:R2:W-:Y:S01]  /*19c0*/  @!P3 SYNCS.ARRIVE.TRANS64 RZ, [UR33], R2 ;  /* 0x00000002ffffb9a7 */ /* 0x0005e20008000021 */
[----:B------:R-:W-:-:S04]  /*19d0*/  ULOP3.LUT UR5, UR25, 0x2, URZ, 0xfc, !UPT ;  /* 0x0000000219057892 */ /* 0x000fc8000f8efcff */
[----:B------:R-:W-:-:S09]  /*19e0*/  UISETP.NE.AND UP0, UPT, UR5, 0x2, UPT ;  /* 0x000000020500788c */ /* 0x000fd2000bf05270 */
[----:B------:R-:W-:Y:S05]  /*19f0*/  BRA.U UP0, `(.L_x_28) ;  /* 0x0000000100047547 */ /* 0x000fea000b800000 */
[----:B------:R-:W-:Y:S05]  /*1a00*/  BPT.TRAP 0x1 ;  /* 0x000000040000795c */ /* 0x000fea0000300000 */
.L_x_28:
[----:B------:R-:W-:Y:S04]  /*1a10*/  BSSY.RECONVERGENT B0, `(.L_x_29) ;  /* 0x0000003000007945 */ /* 0x000fe80003800200 */
[----:B------:R-:W-:Y:S05]  /*1a20*/  @P2 BRA `(.L_x_30) ;  /* 0x0000000000042947 */ /* 0x000fea0003800000 */
[----:B------:R-:W-:Y:S05]  /*1a30*/  BPT.TRAP 0x1 ;  /* 0x000000040000795c */ /* 0x000fea0000300000 */
.L_x_30:
[----:B------:R-:W-:Y:S05]  /*1a40*/  BSYNC.RECONVERGENT B0 ;  /* 0x0000000000007941 */ /* 0x000fea0003800200 */
.L_x_29:
[----:B------:R-:W-:Y:S02]  /*1a50*/  UIADD3 UR5, UPT, UPT, UR4, 0x1, URZ ;  /* 0x0000000104057890 */ /* 0x000fe4000fffe0ff */
[----:B------:R-:W-:Y:S02]  /*1a60*/  UIADD3 UR16, UP1, UPT, UR28, 0x80, URZ ;  /* 0x000000801c107890 */ /* 0x000fe4000ff3e0ff */
[----:B------:R-:W-:Y:S02]  /*1a70*/  UISETP.NE.AND UP0, UPT, UR5, 0x5, UPT ;  /* 0x000000050500788c */ /* 0x000fe4000bf05270 */
[----:B------:R-:W-:Y:S02]  /*1a80*/  USHF.L.U32 UR34, UR7, 0x5, URZ ;  /* 0x0000000507227899 */ /* 0x000fe400080006ff */
[----:B------:R-:W-:Y:S02]  /*1a90*/  USEL UR9, URZ, 0x1, UP0 ;  /* 0x00000001ff097887 */ /* 0x000fe40008000000 */
[----:B------:R-:W-:-:S02]  /*1aa0*/  USEL UR5, UR5, URZ, UP0 ;  /* 0x000000ff05057287 */ /* 0x000fc40008000000 */
[----:B------:R-:W-:Y:S02]  /*1ab0*/  UIADD3 UR14, UP0, UPT, UR28, 0x180, URZ ;  /* 0x000001801c0e7890 */ /* 0x000fe4000ff1e0ff */
[----:B------:R-:W-:Y:S01]  /*1ac0*/  ULEA UR8, UR5, UR6, 0x3 ;  /* 0x0000000605087291 */ /* 0x000fe2000f8e18ff */
[----:B------:R-:W-:Y:S01]  /*1ad0*/  LOP3.LUT R12, R12, UR9, RZ, 0x3c, !PT ;  /* 0x000000090c0c7c12 */ /* 0x000fe2000f8e3cff */
[----:B------:R-:W-:Y:S02]  /*1ae0*/  UIADD3.X UR17, UPT, UPT, URZ, UR29, URZ, UP1, !UPT ;  /* 0x0000001dff117290 */ /* 0x000fe40008ffe4ff */
[----:B------:R-:W-:Y:S01]  /*1af0*/  UIADD3.X UR15, UPT, UPT, URZ, UR29, URZ, UP0, !UPT ;  /* 0x0000001dff0f7290 */ /* 0x000fe200087fe4ff */
[----:B-1----:R-:W-:Y:S01]  /*1b00*/  SHF.L.U32 R0, R12, 0x1f, RZ ;  /* 0x0000001f0c007819 */ /* 0x002fe200000006ff */
[----:B------:R-:W-:Y:S01]  /*1b10*/  UMOV UR18, 0x0 ;  /* 0x0000000000127882 */ /* 0x000fe20000000000 */
[----:B------:R-:W-:Y:S01]  /*1b20*/  UMOV UR19, 0x10000000 ;  /* 0x1000000000137882 */ /* 0x000fe20000000000 */
[----:B------:R-:W-:Y:S01]  /*1b30*/  UMOV UR12, UR36 ;  /* 0x00000024000c7c82 */ /* 0x000fe20008000000 */
[----:B------:R3:W4:Y:S01]  /*1b40*/  SYNCS.PHASECHK.TRANS64.TRYWAIT P0, [UR8+0x28], R0 ;  /* 0x00002800ff0075a7 */ /* 0x0007220008001108 */
[----:B------:R-:W-:Y:S01]  /*1b50*/  USHF.L.U32 UR8, UR4, 0xb, URZ ;  /* 0x0000000b04087899 */ /* 0x000fe200080006ff */
[----:B------:R-:W-:-:S02]  /*1b60*/  UMOV UR9, UR33 ;  /* 0x0000002100097c82 */ /* 0x000fc40008000000 */
[----:B------:R-:W-:Y:S01]  /*1b70*/  UMOV UR4, 0x30000 ;  /* 0x0003000000047882 */ /* 0x000fe20000000000 */
[----:B------:R-:W-:Y:S02]  /*1b80*/  ULOP3.LUT UR32, UR8, UR21, URZ, 0xfc, !UPT ;  /* 0x0000001508207292 */ /* 0x000fe4000f8efcff */
[----:B------:R-:W-:Y:S02]  /*1b90*/  UIADD3 UR8, UPT, UPT, UR6, 0x4c00, UR8 ;  /* 0x00004c0006087890 */ /* 0x000fe4000fffe008 */
[----:B------:R-:W-:Y:S01]  /*1ba0*/  UIADD3 UR32, UPT, UPT, UR6, 0x2400, UR32 ;  /* 0x0000240006207890 */ /* 0x000fe2000fffe020 */
[----:B------:R-:W-:Y:S01]  /*1bb0*/  UMOV UR10, UR34 ;  /* 0x00000022000a7c82 */ /* 0x000fe20008000000 */
[----:B------:R-:W-:Y:S01]  /*1bc0*/  UIADD3 UR7, UPT, UPT, UR7, 0x1, URZ ;  /* 0x0000000107077890 */ /* 0x000fe2000fffe0ff */
[----:B------:R-:W-:-:S03]  /*1bd0*/  UMOV UR13, UR24 ;  /* 0x00000018000d7c82 */ /* 0x000fc60008000000 */
[----:B------:R-:W-:-:S03]  /*1be0*/  UISETP.NE.AND UP0, UPT, UR7, UR24, UPT ;  /* 0x000000180700728c */ /* 0x000fc6000bf05270 */
[----:B------:R1:W-:Y:S01]  /*1bf0*/  UTMALDG.3D.MULTICAST [UR32], [UR16], UR4, desc[UR18] ;  /* 0x00001220100073b4 */ /* 0x0003e20008011804 */
[----:B------:R3:W-:Y:S01]  /*1c00*/  UTMALDG.3D [UR8], [UR14], desc[UR18] ;  /* 0x000012080e0075b4 */ /* 0x0007e20008011000 */
[----:B-1----:R-:W-:-:S04]  /*1c10*/  UMOV UR4, UR5 ;  /* 0x0000000500047c82 */ /* 0x002fc80008000000 */
[----:B---3--:R-:W-:Y:S05]  /*1c20*/  BRA.U UP0, `(.L_x_31) ;  /* 0xfffffffd004c7547 */ /* 0x008fea000b83ffff */
.L_x_25:
[----:B------:R-:W-:Y:S01]  /*1c30*/  ULEA UR4, UR5, UR6, 0x3 ;  /* 0x0000000605047291 */ /* 0x000fe2000f8e18ff */
[----:B-1----:R-:W-:Y:S01]  /*1c40*/  SHF.L.U32 R0, R12, 0x1f, RZ ;  /* 0x0000001f0c007819 */ /* 0x002fe200000006ff */
[----:B------:R-:W-:Y:S01]  /*1c50*/  @!P1 SYNCS.ARRIVE.TRANS64.A1T0 RZ, [UR6+0x68], RZ ;  /* 0x000068ffffff99a7 */ /* 0x000fe20008100006 */
[----:B------:R-:W-:-:S06]  /*1c60*/  UISETP.GT.AND UP0, UPT, UR42, UR41, UPT ;  /* 0x000000292a00728c */ /* 0x000fcc000bf04270 */
[----:B--2-4-:R1:W2:Y:S03]  /*1c70*/  SYNCS.PHASECHK.TRANS64.TRYWAIT P0, [UR4+0x28], R0 ;  /* 0x00002800ff0075a7 */ /* 0x0142a60008001104 */
[----:B------:R-:W-:Y:S05]  /*1c80*/  BRA.U !UP0, `(.L_x_32) ;  /* 0x0000000108c07547 */ /* 0x000fea000b800000 */
[----:B------:R-:W-:Y:S01]  /*1c90*/  UIADD3 UR26, UPT, UPT, UR43, UR13, URZ ;  /* 0x0000000d2b1a7290 */ /* 0x000fe2000fffe0ff */
[----:B------:R-:W-:-:S11]  /*1ca0*/  UMOV UR4, UR5 ;  /* 0x0000000500047c82 */ /* 0x000fd60008000000 */
.L_x_38:
[----:B------:R-:W-:Y:S01]  /*1cb0*/  ULEA UR17, UR4, UR6, 0x3 ;  /* 0x0000000604117291 */ /* 0x000fe2000f8e18ff */
[----:B--2---:R-:W-:Y:S01]  /*1cc0*/  @!P3 MOV R2, 0x1000 ;  /* 0x000010000002b802 */ /* 0x004fe20000000f00 */
[----:B--2-4-:R-:W-:Y:S10]  /*1cd0*/  @P0 BRA `(.L_x_33) ;  /* 0x00000000000c0947 */ /* 0x014ff40003800000 */
[----:B------:R-:W-:-:S04]  /*1ce0*/  SHF.L.U32 R3, R12, 0x1f, RZ ;  /* 0x0000001f0c037819 */ /* 0x000fc800000006ff */
[----:B------:R-:W2:Y:S02]  /*1cf0*/  SYNCS.PHASECHK.TRANS64.TRYWAIT P0, [UR17+0x28], R3 ;  /* 0x00002803ff0075a7 */ /* 0x000ea40008001111 */
[----:B--2---:R-:W-:Y:S05]  /*1d00*/  @!P0 BRA `(.L_x_34) ;  /* 0x0000004800c88947 */ /* 0x004fea0003800000 */
.L_x_33:
[----:B------:R2:W-:Y:S01]  /*1d10*/  @!P3 SYNCS.ARRIVE.TRANS64 RZ, [UR17], R2 ;  /* 0x00000002ffffb9a7 */ /* 0x0005e20008000011 */
[----:B------:R-:W-:-:S04]  /*1d20*/  ULOP3.LUT UR5, UR25, 0x2, URZ, 0xfc, !UPT ;  /* 0x0000000219057892 */ /* 0x000fc8000f8efcff */
[----:B------:R-:W-:-:S09]  /*1d30*/  UISETP.NE.AND UP0, UPT, UR5, 0x2, UPT ;  /* 0x000000020500788c */ /* 0x000fd2000bf05270 */
[----:B------:R-:W-:Y:S05]  /*1d40*/  BRA.U UP0, `(.L_x_35) ;  /* 0x0000000100047547 */ /* 0x000fea000b800000 */
[----:B------:R-:W-:Y:S05]  /*1d50*/  BPT.TRAP 0x1 ;  /* 0x000000040000795c */ /* 0x000fea0000300000 */
.L_x_35:
[----:B------:R-:W-:Y:S04]  /*1d60*/  BSSY.RECONVERGENT B0, `(.L_x_36) ;  /* 0x0000003000007945 */ /* 0x000fe80003800200 */
[----:B------:R-:W-:Y:S05]  /*1d70*/  @P2 BRA `(.L_x_37) ;  /* 0x0000000000042947 */ /* 0x000fea0003800000 */
[----:B------:R-:W-:Y:S05]  /*1d80*/  BPT.TRAP 0x1 ;  /* 0x000000040000795c */ /* 0x000fea0000300000 */
.L_x_37:
[----:B------:R-:W-:Y:S05]  /*1d90*/  BSYNC.RECONVERGENT B0 ;  /* 0x0000000000007941 */ /* 0x000fea0003800200 */
.L_x_36:
[----:B------:R-:W-:Y:S02]  /*1da0*/  UIADD3 UR5, UPT, UPT, UR4, 0x1, URZ ;  /* 0x0000000104057890 */ /* 0x000fe4000fffe0ff */
[----:B------:R-:W-:Y:S02]  /*1db0*/  UIADD3 UR14, UP1, UPT, UR28, 0x80, URZ ;  /* 0x000000801c0e7890 */ /* 0x000fe4000ff3e0ff */
[----:B------:R-:W-:Y:S02]  /*1dc0*/  UISETP.NE.AND UP0, UPT, UR5, 0x5, UPT ;  /* 0x000000050500788c */ /* 0x000fe4000bf05270 */
[----:B------:R-:W-:Y:S02]  /*1dd0*/  USHF.L.U32 UR18, UR13, 0x5, URZ ;  /* 0x000000050d127899 */ /* 0x000fe400080006ff */
[----:B------:R-:W-:Y:S02]  /*1de0*/  USEL UR8, URZ, 0x1, UP0 ;  /* 0x00000001ff087887 */ /* 0x000fe40008000000 */
[----:B------:R-:W-:-:S02]  /*1df0*/  USEL UR5, UR5, URZ, UP0 ;  /* 0x000000ff05057287 */ /* 0x000fc40008000000 */
[----:B------:R-:W-:Y:S02]  /*1e00*/  UIADD3 UR22, UP0, UPT, UR28, 0x180, URZ ;  /* 0x000001801c167890 */ /* 0x000fe4000ff1e0ff */
[----:B------:R-:W-:Y:S01]  /*1e10*/  LOP3.LUT R12, R12, UR8, RZ, 0x3c, !PT ;  /* 0x000000080c0c7c12 */ /* 0x000fe2000f8e3cff */
[----:B------:R-:W-:Y:S02]  /*1e20*/  USHF.L.U32 UR8, UR4, 0xb, URZ ;  /* 0x0000000b04087899 */ /* 0x000fe400080006ff */
[----:B------:R-:W-:Y:S01]  /*1e30*/  ULEA UR7, UR5, UR6, 0x3 ;  /* 0x0000000605077291 */ /* 0x000fe2000f8e18ff */
[----:B-1----:R-:W-:Y:S01]  /*1e40*/  SHF.L.U32 R0, R12, 0x1f, RZ ;  /* 0x0000001f0c007819 */ /* 0x002fe200000006ff */
[----:B------:R-:W-:Y:S02]  /*1e50*/  ULOP3.LUT UR16, UR8, UR21, URZ, 0xfc, !UPT ;  /* 0x0000001508107292 */ /* 0x000fe4000f8efcff */
[----:B------:R-:W-:Y:S02]  /*1e60*/  UIADD3.X UR15, UPT, UPT, URZ, UR29, URZ, UP1, !UPT ;  /* 0x0000001dff0f7290 */ /* 0x000fe40008ffe4ff */
[----:B------:R-:W-:-:S02]  /*1e70*/  UIADD3 UR16, UPT, UPT, UR6, 0x2400, UR16 ;  /* 0x0000240006107890 */ /* 0x000fc4000fffe010 */
[----:B------:R-:W-:Y:S01]  /*1e80*/  UIADD3 UR8, UPT, UPT, UR6, 0x4c00, UR8 ;  /* 0x00004c0006087890 */ /* 0x000fe2000fffe008 */
[----:B------:R3:W4:Y:S01]  /*1e90*/  SYNCS.PHASECHK.TRANS64.TRYWAIT P0, [UR7+0x28], R0 ;  /* 0x00002800ff0075a7 */ /* 0x0007220008001107 */
[----:B------:R-:W-:Y:S01]  /*1ea0*/  UIADD3.X UR23, UPT, UPT, URZ, UR29, URZ, UP0, !UPT ;  /* 0x0000001dff177290 */ /* 0x000fe200087fe4ff */
[----:B------:R-:W-:Y:S01]  /*1eb0*/  UMOV UR4, 0x30000 ;  /* 0x0003000000047882 */ /* 0x000fe20000000000 */
[----:B------:R-:W-:Y:S01]  /*1ec0*/  UMOV UR30, 0x0 ;  /* 0x00000000001e7882 */ /* 0x000fe20000000000 */
[----:B------:R-:W-:Y:S01]  /*1ed0*/  UMOV UR31, 0x10000000 ;  /* 0x10000000001f7882 */ /* 0x000fe20000000000 */
[----:B------:R-:W-:Y:S01]  /*1ee0*/  UMOV UR19, UR35 ;  /* 0x0000002300137c82 */ /* 0x000fe20008000000 */
[----:B------:R-:W-:Y:S01]  /*1ef0*/  UMOV UR20, UR36 ;  /* 0x0000002400147c82 */ /* 0x000fe20008000000 */
[----:B------:R-:W-:Y:S01]  /*1f00*/  UMOV UR12, UR36 ;  /* 0x00000024000c7c82 */ /* 0x000fe20008000000 */
[----:B------:R-:W-:Y:S01]  /*1f10*/  UMOV UR9, UR17 ;  /* 0x0000001100097c82 */ /* 0x000fe20008000000 */
[----:B------:R-:W-:Y:S01]  /*1f20*/  UMOV UR10, UR18 ;  /* 0x00000012000a7c82 */ /* 0x000fe20008000000 */
[----:B------:R1:W-:Y:S01]  /*1f30*/  UTMALDG.3D.MULTICAST [UR16], [UR14], UR4, desc[UR30] ;  /* 0x00001e100e0073b4 */ /* 0x0003e20008011804 */
[----:B------:R-:W-:-:S04]  /*1f40*/  UIADD3 UR13, UPT, UPT, UR13, 0x1, URZ ;  /* 0x000000010d0d7890 */ /* 0x000fc8000fffe0ff */
[----:B------:R-:W-:Y:S01]  /*1f50*/  UISETP.NE.AND UP0, UPT, UR13, UR26, UPT ;  /* 0x0000001a0d00728c */ /* 0x000fe2000bf05270 */
[----:B------:R3:W-:Y:S01]  /*1f60*/  UTMALDG.3D [UR8], [UR22], desc[UR30] ;  /* 0x00001e08160075b4 */ /* 0x0007e20008011000 */
[----:B-1----:R-:W-:-:S07]  /*1f70*/  UMOV UR4, UR5 ;  /* 0x0000000500047c82 */ /* 0x002fce0008000000 */
[----:B---3--:R-:W-:Y:S05]  /*1f80*/  BRA.U UP0, `(.L_x_38) ;  /* 0xfffffffd00487547 */ /* 0x008fea000b83ffff */
.L_x_32:
[C---:B------:R-:W-:Y:S01]  /*1f90*/  LEA R3, R11.reuse, UR6, 0x3 ;  /* 0x000000060b037c11 */ /* 0x040fe2000f8e18ff */
[----:B------:R-:W-:Y:S01]  /*1fa0*/  NOP ;  /* 0x0000000000007918 */ /* 0x000fe20000000000 */
[----:B-1----:R-:W-:Y:S02]  /*1fb0*/  SHF.L.U32 R0, R10, 0x1f, RZ ;  /* 0x0000001f0a007819 */ /* 0x002fe400000006ff */
[----:B------:R-:W-:Y:S02]  /*1fc0*/  LEA R4, R11, UR6, 0x4 ;  /* 0x000000060b047c11 */ /* 0x000fe4000f8e20ff */
[----:B--2-4-:R-:W1:Y:S02]  /*1fd0*/  SYNCS.PHASECHK.TRANS64.TRYWAIT P0, [R3+URZ+0x70], R0 ;  /* 0x00007000030075a7 */ /* 0x014e6400080011ff */
[----:B-1----:R-:W-:Y:S05]  /*1fe0*/  @!P0 BRA `(.L_x_39) ;  /* 0x0000004800288947 */ /* 0x002fea0003800000 */
.L_x_106:
[----:B------:R-:W2:Y:S01]  /*1ff0*/  LDS.128 R4, [R4+0x100] ;  /* 0x0001000004047984 */ /* 0x000ea20000000c00 */
[----:B------:R-:W-:Y:S01]  /*2000*/  UISETP.GE.AND UP0, UPT, UR40, 0x1, UPT ;  /* 0x000000012800788c */ /* 0x000fe2000bf06270 */
[----:B------:R-:W-:Y:S01]  /*2010*/  @!PT LDS RZ, [RZ] ;  /* 0x00000000fffff984 */ /* 0x000fe20000000800 */
[----:B------:R-:W-:Y:S01]  /*2020*/  @!PT LDS RZ, [RZ] ;  /* 0x00000000fffff984 */ /* 0x000fe20000000800 */
[----:B------:R-:W-:Y:S01]  /*2030*/  @!PT LDS RZ, [RZ] ;  /* 0x00000000fffff984 */ /* 0x000fe20000000800 */
[----:B------:R-:W-:Y:S01]  /*2040*/  @!PT LDS RZ, [RZ] ;  /* 0x00000000fffff984 */ /* 0x000fe20000000800 */
[----:B------:R3:W-:Y:S06]  /*2050*/  MEMBAR.ALL.CTA ;  /* 0x0000000000007992 */ /* 0x0007ec0000008000 */
[----:B---3--:R-:W3:Y:S01]  /*2060*/  FENCE.VIEW.ASYNC.S ;  /* 0x00000000000073c6 */ /* 0x008ee20000000000 */
[----:B--2---:R-:W-:-:S13]  /*2070*/  LOP3.LUT P0, RZ, R6, 0x1, RZ, 0xc0, !PT ;  /* 0x0000000106ff7812 */ /* 0x004fda000780c0ff */
[----:B---3--:R-:W-:Y:S01]  /*2080*/  VOTEU.ANY UP1, P0 ;  /* 0x0000000000ff7886 */ /* 0x008fe20000020100 */
[----:B------:R-:W-:-:S13]  /*2090*/  PLOP3.LUT P0, PT, PT, PT, UP1, 0x80, 0x8 ;  /* 0x000000000008781c */ /* 0x000fda0003f0f018 */
[----:B-1----:R-:W-:Y:S02]  /*20a0*/  @P0 LOP3.LUT R0, R5, 0xffff, RZ, 0xc0, !PT ;  /* 0x0000ffff05000812 */ /* 0x002fe400078ec0ff */
[----:B------:R-:W-:Y:S02]  /*20b0*/  @P0 MOV R2, R4 ;  /* 0x0000000400020202 */ /* 0x000fe40000000f00 */
[----:B------:R-:W-:Y:S01]  /*20c0*/  @P0 R2UR UR7, R0 ;  /* 0x00000000000702ca */ /* 0x000fe200000e0000 */
[----:B------:R-:W-:Y:S01]  /*20d0*/  VIADD R0, R3, 0x80 ;  /* 0x0000008003007836 */ /* 0x000fe20000000000 */
[----:B------:R-:W-:Y:S02]  /*20e0*/  @P0 SHF.R.U32.HI R4, RZ, 0x10, R5 ;  /* 0x00000010ff040819 */ /* 0x000fe40000011605 */
[----:B------:R-:W-:Y:S02]  /*20f0*/  @P0 R2UR UR8, R2 ;  /* 0x00000000020802ca */ /* 0x000fe400000e0000 */
[----:B------:R-:W-:-:S02]  /*2100*/  PRMT R0, RZ, 0x654, R0 ;  /* 0x00000654ff007816 */ /* 0x000fc40000000000 */
[----:B------:R-:W-:Y:S02]  /*2110*/  @P0 R2UR UR4, R4 ;  /* 0x00000000040402ca */ /* 0x000fe400000e0000 */
[----:B------:R1:W-:Y:S03]  /*2120*/  SYNCS.ARRIVE.TRANS64.RED.A1T0 RZ, [R0+URZ], RZ ;  /* 0x000000ff00ff79a7 */ /* 0x0003e600081004ff */
[----:B------:R-:W-:-:S04]  /*2130*/  @UP1 UMOV UR27, UR7 ;  /* 0x00000007001b1c82 */ /* 0x000fc80008000000 */
[----:B------:R-:W-:-:S04]  /*2140*/  @UP1 UMOV UR37, UR8 ;  /* 0x0000000800251c82 */ /* 0x000fc80008000000 */
[----:B------:R-:W-:Y:S01]  /*2150*/  @UP1 UMOV UR36, UR4 ;  /* 0x0000000400241c82 */ /* 0x000fe20008000000 */
[----:B------:R-:W-:Y:S05]  /*2160*/  BRA.U !UP0, `(.L_x_40) ;  /* 0x0000000108d47547 */ /* 0x000fea000b800000 */
[----:B------:R-:W2:Y:S01]  /*2170*/  LDCU.128 UR12, c[0x0][0xb10] ;  /* 0x00016200ff0c77ac */ /* 0x000ea20008000c00 */
[----:B------:R-:W3:Y:S01]  /*2180*/  LDCU UR26, c[0x0][0xb20] ;  /* 0x00016400ff1a77ac */ /* 0x000ee20008000800 */
[----:B------:R-:W4:Y:S01]  /*2190*/  LDCU UR20, c[0x0][0xb0c] ;  /* 0x00016180ff1477ac */ /* 0x000f220008000800 */
[----:B------:R-:W1:Y:S01]  /*21a0*/  LDCU.64 UR10, c[0x0][0xb28] ;  /* 0x00016500ff0a77ac */ /* 0x000e620008000a00 */
[----:B------:R-:W-:Y:S02]  /*21b0*/  UISETP.NE.AND UP3, UPT, UR40, 0x1, UPT ;  /* 0x000000012800788c */ /* 0x000fe4000bf65270 */
[----:B--2---:R-:W-:Y:S02]  /*21c0*/  UIMAD.WIDE.U32 UR16, UR38, UR15, URZ ;  /* 0x0000000f261072a5 */ /* 0x004fe4000f8e00ff */
[----:B------:R-:W-:Y:S02]  /*21d0*/  UIMAD.WIDE.U32 UR8, UR39, UR12, URZ ;  /* 0x0000000c270872a5 */ /* 0x000fe4000f8e00ff */
[----:B------:R-:W-:-:S02]  /*21e0*/  UISETP.NE.AND UP0, UPT, UR14, 0x1, UPT ;  /* 0x000000010e00788c */ /* 0x000fc4000bf05270 */
[----:B------:R-:W-:Y:S01]  /*21f0*/  UIMAD.WIDE.U32 UR22, UR27, UR15, URZ ;  /* 0x0000000f1b1672a5 */ /* 0x000fe2000f8e00ff */
[----:B------:R-:W-:Y:S02]  /*2200*/  UMOV UR16, UR17 ;  /* 0x0000001100107c82 */ /* 0x000fe40008000000 */
[----:B------:R-:W-:Y:S01]  /*2210*/  UMOV UR8, UR9 ;  /* 0x0000000900087c82 */ /* 0x000fe20008000000 */
[----:B---3--:R-:W-:Y:S02]  /*2220*/  USHF.R.U32.HI UR16, URZ, UR26, UR16 ;  /* 0x0000001aff107299 */ /* 0x008fe40008011610 */
[----:B----4-:R-:W-:Y:S02]  /*2230*/  UISETP.NE.AND UP2, UPT, UR20, 0x1, UPT ;  /* 0x000000011400788c */ /* 0x010fe4000bf45270 */
[----:B------:R-:W-:Y:S02]  /*2240*/  USHF.R.U32.HI UR8, URZ, UR13, UR8 ;  /* 0x0000000dff087299 */ /* 0x000fe40008011608 */
[----:B------:R-:W-:-:S02]  /*2250*/  USEL UR7, UR38, UR16, !UP0 ;  /* 0x0000001026077287 */ /* 0x000fc4000c000000 */
[----:B------:R-:W-:Y:S02]  /*2260*/  USEL UR8, UR39, UR8, !UP2 ;  /* 0x0000000827087287 */ /* 0x000fe4000d000000 */
[----:B-1----:R-:W-:Y:S01]  /*2270*/  UIMAD.WIDE.U32 UR16, UR7, UR10, URZ ;  /* 0x0000000a071072a5 */ /* 0x002fe2000f8e00ff */
[----:B------:R-:W-:Y:S01]  /*2280*/  UMOV UR4, UR23 ;  /* 0x0000001700047c82 */ /* 0x000fe20008000000 */
[----:B------:R-:W-:Y:S02]  /*2290*/  UIMAD.WIDE.U32 UR18, UR37, UR12, URZ ;  /* 0x0000000c251272a5 */ /* 0x000fe4000f8e00ff */
[----:B------:R-:W-:-:S03]  /*22a0*/  UIMAD.WIDE.U32 UR22, UR8, UR10, URZ ;  /* 0x0000000a081672a5 */ /* 0x000fc6000f8e00ff */
[----:B------:R-:W-:Y:S01]  /*22b0*/  UMOV UR16, UR17 ;  /* 0x0000001100107c82 */ /* 0x000fe20008000000 */
[----:B------:R-:W-:Y:S02]  /*22c0*/  USHF.R.U32.HI UR4, URZ, UR26, UR4 ;  /* 0x0000001aff047299 */ /* 0x000fe40008011604 */
[----:B------:R-:W-:Y:S01]  /*22d0*/  @UP3 USHF.R.U32.HI UR7, URZ, UR11, UR16 ;  /* 0x0000000bff073299 */ /* 0x000fe20008011610 */
[----:B------:R-:W-:Y:S01]  /*22e0*/  UMOV UR18, UR19 ;  /* 0x0000001300127c82 */ /* 0x000fe20008000000 */
[----:B------:R-:W-:Y:S01]  /*22f0*/  UMOV UR22, UR23 ;  /* 0x0000001700167c82 */ /* 0x000fe20008000000 */
[----:B------:R-:W-:Y:S02]  /*2300*/  USHF.R.U32.HI UR13, URZ, UR13, UR18 ;  /* 0x0000000dff0d7299 */ /* 0x000fe40008011612 */
[----:B------:R-:W-:Y:S02]  /*2310*/  USEL UR4, UR27, UR4, !UP0 ;  /* 0x000000041b047287 */ /* 0x000fe4000c000000 */
[----:B------:R-:W-:-:S02]  /*2320*/  @UP3 USHF.R.U32.HI UR8, URZ, UR11, UR22 ;  /* 0x0000000bff083299 */ /* 0x000fc40008011616 */
[----:B------:R-:W-:Y:S02]  /*2330*/  UIMAD UR9, UR40, UR7, URZ ;  /* 0x00000007280972a4 */ /* 0x000fe4000f8e02ff */
[----:B------:R-:W-:Y:S02]  /*2340*/  USEL UR7, UR37, UR13, !UP2 ;  /* 0x0000000d25077287 */ /* 0x000fe4000d000000 */
[----:B------:R-:W-:Y:S02]  /*2350*/  UIMAD UR12, UR40, UR8, URZ ;  /* 0x00000008280c72a4 */ /* 0x000fe4000f8e02ff */
[----:B------:R-:W-:Y:S02]  /*2360*/  UISETP.GE.AND UP0, UPT, UR4, UR9, UPT ;  /* 0x000000090400728c */ /* 0x000fe4000bf06270 */
[----:B------:R-:W-:Y:S02]  /*2370*/  UIMAD.WIDE.U32 UR16, UR4, UR10, URZ ;  /* 0x0000000a041072a5 */ /* 0x000fe4000f8e00ff */
[----:B------:R-:W-:-:S02]  /*2380*/  UISETP.GE.OR UP0, UPT, UR7, UR12, UP0 ;  /* 0x0000000c0700728c */ /* 0x000fc40008706670 */
        /* <DEDUP_REMOVED lines=19> */
.L_x_40:
[----:B------:R-:W2:Y:S02]  /*24c0*/  LDCU UR4, c[0x0][0xb30] ;  /* 0x00016600ff0477ac */ /* 0x000ea40008000800 */
[----:B--2---:R-:W-:-:S09]  /*24d0*/  UISETP.NE.AND UP0, UPT, UR4, 0x1, UPT ;  /* 0x000000010400788c */ /* 0x004fd2000bf05270 */
[----:B------:R-:W-:Y:S05]  /*24e0*/  BRA.U UP0, `(.L_x_41) ;  /* 0x0000000100447547 */ /* 0x000fea000b800000 */
[----:B------:R-:W2:Y:S01]  /*24f0*/  LDCU.128 UR12, c[0x0][0xb10] ;  /* 0x00016200ff0c77ac */ /* 0x000ea20008000c00 */
[----:B------:R-:W3:Y:S01]  /*2500*/  LDCU UR16, c[0x0][0xb0c] ;  /* 0x00016180ff1077ac */ /* 0x000ee20008000800 */
[----:B------:R-:W4:Y:S01]  /*2510*/  LDCU UR17, c[0x0][0xb20] ;  /* 0x00016400ff1177ac */ /* 0x000f220008000800 */
[----:B--2---:R-:W-:Y:S02]  /*2520*/  UIMAD.WIDE.U32 UR10, UR37, UR12, URZ ;  /* 0x0000000c250a72a5 */ /* 0x004fe4000f8e00ff */
[----:B------:R-:W-:Y:S02]  /*2530*/  UIMAD.WIDE.U32 UR8, UR27, UR15, URZ ;  /* 0x0000000f1b0872a5 */ /* 0x000fe4000f8e00ff */
[----:B---3--:R-:W-:Y:S02]  /*2540*/  UISETP.NE.AND UP2, UPT, UR16, 0x1, UPT ;  /* 0x000000011000788c */ /* 0x008fe4000bf45270 */
[----:B------:R-:W-:Y:S01]  /*2550*/  UISETP.NE.AND UP0, UPT, UR14, 0x1, UPT ;  /* 0x000000010e00788c */ /* 0x000fe2000bf05270 */
[----:B------:R-:W-:-:S02]  /*2560*/  UMOV UR7, UR11 ;  /* 0x0000000b00077c82 */ /* 0x000fc40008000000 */
[----:B------:R-:W-:Y:S01]  /*2570*/  UMOV UR4, UR9 ;  /* 0x0000000900047c82 */ /* 0x000fe20008000000 */
[----:B------:R-:W-:Y:S02]  /*2580*/  USHF.R.U32.HI UR7, URZ, UR13, UR7 ;  /* 0x0000000dff077299 */ /* 0x000fe40008011607 */
[----:B----4-:R-:W-:Y:S02]  /*2590*/  USHF.R.U32.HI UR4, URZ, UR17, UR4 ;  /* 0x00000011ff047299 */ /* 0x010fe40008011604 */
[----:B------:R-:W-:Y:S02]  /*25a0*/  USEL UR7, UR37, UR7, !UP2 ;  /* 0x0000000725077287 */ /* 0x000fe4000d000000 */
[----:B------:R-:W-:-:S04]  /*25b0*/  USEL UR4, UR27, UR4, !UP0 ;  /* 0x000000041b047287 */ /* 0x000fc8000c000000 */
[----:B------:R-:W-:Y:S02]  /*25c0*/  UIADD3 UR8, UPT, UPT, UR7, -UR4, URZ ;  /* 0x8000000407087290 */ /* 0x000fe4000fffe0ff */
[----:B------:R-:W-:Y:S02]  /*25d0*/  UIADD3 UR4, UPT, UPT, -UR7, UR4, URZ ;  /* 0x0000000407047290 */ /* 0x000fe4000fffe1ff */
[----:B------:R-:W-:Y:S02]  /*25e0*/  UIMAD UR27, UR8, UR14, UR27 ;  /* 0x0000000e081b72a4 */ /* 0x000fe4000f8e021b */
[----:B------:R-:W-:-:S12]  /*25f0*/  UIMAD UR37, UR4, UR16, UR37 ;  /* 0x00000010042572a4 */ /* 0x000fd8000f8e0225 */
.L_x_41:
[----:B------:R-:W-:Y:S01]  /*2600*/  VIADD R11, R11, 0x1 ;  /* 0x000000010b0b7836 */ /* 0x000fe20000000000 */
[----:B------:R-:W-:Y:S01]  /*2610*/  PLOP3.LUT P1, PT, PT, PT, PT, 0x80, 0x8 ;  /* 0x000000000008781c */ /* 0x000fe20003f2f070 */
[----:B------:R-:W-:Y:S02]  /*2620*/  UIADD3 UR46, UPT, UPT, UR37, UR60, URZ ;  /* 0x0000003c252e7290 */ /* 0x000fe4000fffe0ff */
[----:B------:R-:W-:Y:S01]  /*2630*/  UIADD3 UR45, UPT, UPT, UR27, UR57, URZ ;  /* 0x000000391b2d7290 */ /* 0x000fe2000fffe0ff */
[----:B------:R-:W-:-:S04]  /*2640*/  ISETP.NE.AND P0, PT, R11, 0x2, PT ;  /* 0x000000020b00780c */ /* 0x000fc80003f05270 */
[----:B-1----:R-:W-:Y:S02]  /*2650*/  SEL R0, RZ, 0x1, P0 ;  /* 0x00000001ff007807 */ /* 0x002fe40000000000 */
[----:B------:R-:W-:Y:S02]  /*2660*/  SEL R11, R11, RZ, P0 ;  /* 0x000000ff0b0b7207 */ /* 0x000fe40000000000 */
[----:B------:R-:W-:Y:S01]  /*2670*/  LOP3.LUT R10, R10, R0, RZ, 0x3c, !PT ;  /* 0x000000000a0a7212 */ /* 0x000fe200078e3cff */
[----:B------:R-:W-:Y:S06]  /*2680*/  BRA.U UP1, `(.L_x_42) ;  /* 0xfffffff101447547 */ /* 0x000fec000b83ffff */
[----:B------:R-:W-:Y:S01]  /*2690*/  UIADD3 UR7, UPT, UPT, UR6, 0x28, URZ ;  /* 0x0000002806077890 */ /* 0x000fe2000fffe0ff */
[----:B------:R-:W-:-:S03]  /*26a0*/  SHF.L.U32 R2, R12, 0x1f, RZ ;  /* 0x0000001f0c027819 */ /* 0x000fc600000006ff */
[----:B------:R-:W-:-:S09]  /*26b0*/  ULEA UR4, UR5, UR7, 0x3 ;  /* 0x0000000705047291 */ /* 0x000fd2000f8e18ff */
[----:B------:R-:W1:Y:S02]  /*26c0*/  SYNCS.PHASECHK.TRANS64.TRYWAIT P0, [UR4], R2 ;  /* 0x00000002ff0075a7 */ /* 0x000e640008001104 */
[----:B-1----:R-:W-:Y:S05]  /*26d0*/  @!P0 BRA `(.L_x_43) ;  /* 0x0000004000808947 */ /* 0x002fea0003800000 */
.L_x_108:
[----:B------:R-:W-:-:S04]  /*26e0*/  UIADD3 UR4, UPT, UPT, UR5, 0x1, URZ ;  /* 0x0000000105047890 */ /* 0x000fc8000fffe0ff */
[----:B------:R-:W-:-:S04]  /*26f0*/  UISETP.NE.AND UP0, UPT, UR4, 0x5, UPT ;  /* 0x000000050400788c */ /* 0x000fc8000bf05270 */
[----:B------:R-:W-:Y:S02]  /*2700*/  USEL UR6, URZ, 0x1, UP0 ;  /* 0x00000001ff067887 */ /* 0x000fe40008000000 */
[----:B------:R-:W-:-:S04]  /*2710*/  USEL UR4, UR4, URZ, UP0 ;  /* 0x000000ff04047287 */ /* 0x000fc80008000000 */
[----:B------:R-:W-:Y:S01]  /*2720*/  ULEA UR5, UR4, UR7, 0x3 ;  /* 0x0000000704057291 */ /* 0x000fe2000f8e18ff */
[----:B-1----:R-:W-:-:S04]  /*2730*/  LOP3.LUT R2, R12, UR6, RZ, 0x3c, !PT ;  /* 0x000000060c027c12 */ /* 0x002fc8000f8e3cff */
[----:B------:R-:W-:-:S04]  /*2740*/  SHF.L.U32 R3, R2, 0x1f, RZ ;  /* 0x0000001f02037819 */ /* 0x000fc800000006ff */
[----:B------:R-:W1:Y:S02]  /*2750*/  SYNCS.PHASECHK.TRANS64.TRYWAIT P0, [UR5], R3 ;  /* 0x00000003ff0075a7 */ /* 0x000e640008001105 */
[----:B-1----:R-:W-:Y:S05]  /*2760*/  @!P0 BRA `(.L_x_44) ;  /* 0x0000004000748947 */ /* 0x002fea0003800000 */
.L_x_110:
[----:B------:R-:W-:-:S04]  /*2770*/  UIADD3 UR4, UPT, UPT, UR4, 0x1, URZ ;  /* 0x0000000104047890 */ /* 0x000fc8000fffe0ff */
[----:B------:R-:W-:-:S04]  /*2780*/  UISETP.NE.AND UP0, UPT, UR4, 0x5, UPT ;  /* 0x000000050400788c */ /* 0x000fc8000bf05270 */
[----:B------:R-:W-:Y:S02]  /*2790*/  USEL UR6, URZ, 0x1, UP0 ;  /* 0x00000001ff067887 */ /* 0x000fe40008000000 */
[----:B------:R-:W-:-:S04]  /*27a0*/  USEL UR4, UR4, URZ, UP0 ;  /* 0x000000ff04047287 */ /* 0x000fc80008000000 */
[----:B------:R-:W-:Y:S01]  /*27b0*/  ULEA UR5, UR4, UR7, 0x3 ;  /* 0x0000000704057291 */ /* 0x000fe2000f8e18ff */
[----:B------:R-:W-:-:S04]  /*27c0*/  LOP3.LUT R2, R2, UR6, RZ, 0x3c, !PT ;  /* 0x0000000602027c12 */ /* 0x000fc8000f8e3cff */
[----:B-1----:R-:W-:-:S04]  /*27d0*/  SHF.L.U32 R3, R2, 0x1f, RZ ;  /* 0x0000001f02037819 */ /* 0x002fc800000006ff */
[----:B------:R-:W1:Y:S02]  /*27e0*/  SYNCS.PHASECHK.TRANS64.TRYWAIT P0, [UR5], R3 ;  /* 0x00000003ff0075a7 */ /* 0x000e640008001105 */
[----:B-1----:R-:W-:Y:S05]  /*27f0*/  @!P0 BRA `(.L_x_45) ;  /* 0x0000004000688947 */ /* 0x002fea0003800000 */
.L_x_112:
        /* <DEDUP_REMOVED lines=9> */
.L_x_114:
[----:B------:R-:W-:-:S04]  /*2890*/  UIADD3 UR4, UPT, UPT, UR4, 0x1, URZ ;  /* 0x0000000104047890 */ /* 0x000fc8000fffe0ff */
[----:B------:R-:W-:-:S04]  /*28a0*/  UISETP.NE.AND UP0, UPT, UR4, 0x5, UPT ;  /* 0x000000050400788c */ /* 0x000fc8000bf05270 */
[----:B------:R-:W-:Y:S02]  /*28b0*/  USEL UR5, URZ, 0x1, UP0 ;  /* 0x00000001ff057887 */ /* 0x000fe40008000000 */
[----:B------:R-:W-:-:S04]  /*28c0*/  USEL UR4, UR4, URZ, UP0 ;  /* 0x000000ff04047287 */ /* 0x000fc80008000000 */
[----:B------:R-:W-:Y:S01]  /*28d0*/  ULEA UR4, UR4, UR7, 0x3 ;  /* 0x0000000704047291 */ /* 0x000fe2000f8e18ff */
[----:B------:R-:W-:-:S04]  /*28e0*/  LOP3.LUT R2, R2, UR5, RZ, 0x3c, !PT ;  /* 0x0000000502027c12 */ /* 0x000fc8000f8e3cff */
[----:B------:R-:W-:Y:S01]  /*28f0*/  SHF.L.U32 R2, R2, 0x1f, RZ ;  /* 0x0000001f02027819 */ /* 0x000fe200000006ff */
[----:B-1----:R-:W-:-:S07]  /*2900*/  IMAD.U32 R0, RZ, RZ, UR4 ;  /* 0x00000004ff007e24 */ /* 0x002fce000f8e00ff */
.L_x_47:
[----:B-1----:R1:W2:Y:S02]  /*2910*/  SYNCS.PHASECHK.TRANS64.TRYWAIT P0, [R0+URZ], R2 ;  /* 0x00000002000075a7 */ /* 0x0022a400080011ff */
[----:B--2---:R-:W-:Y:S05]  /*2920*/  @!P0 NANOSLEEP.SYNCS 0x989680 ;  /* 0x009896800000895d */ /* 0x004fea0003900000 */
[----:B------:R-:W2:Y:S02]  /*2930*/  @!P0 SYNCS.PHASECHK.TRANS64 P0, [R0+URZ], R2 ;  /* 0x00000002000085a7 */ /* 0x000ea400080010ff */
[----:B--2---:R-:W-:Y:S05]  /*2940*/  @P0 EXIT ;  /* 0x000000000000094d */ /* 0x004fea0003800000 */
[----:B------:R-:W-:Y:S05]  /*2950*/  BRA `(.L_x_47) ;  /* 0xfffffffc00ec7947 */ /* 0x000fea000383ffff */
.L_x_22:
[----:B------:R-:W-:-:S04]  /*2960*/  UISETP.NE.AND UP0, UPT, UR48, URZ, UPT ;  /* 0x000000ff3000728c */ /* 0x000fc8000bf05270 */
[----:B------:R-:W-:-:S09]  /*2970*/  UISETP.NE.OR UP0, UPT, UR22, 0x1, UP0 ;  /* 0x000000011600788c */ /* 0x000fd20008705670 */
[----:B------:R-:W-:Y:S05]  /*2980*/  BRA.U UP0, `(.L_x_48) ;  /* 0x0000000500487547 */ /* 0x000fea000b800000 */
[----:B------:R-:W-:Y:S01]  /*2990*/  ISETP.GE.U32.AND P2, PT, R0, 0x2, PT ;  /* 0x000000020000780c */ /* 0x000fe20003f46070 */
[----:B------:R-:W-:Y:S01]  /*29a0*/  IMAD.MOV.U32 R12, RZ, RZ, 0x1 ;  /* 0x00000001ff0c7424 */ /* 0x000fe200078e00ff */
[----:B------:R-:W-:Y:S02]  /*29b0*/  CS2R R10, SRZ ;  /* 0x00000000000a7805 */ /* 0x000fe4000001ff00 */
[----:B------:R-:W-:Y:S01]  /*29c0*/  CS2R R8, SRZ ;  /* 0x0000000000087805 */ /* 0x000fe2000001ff00 */
[----:B------:R-:W-:Y:S01]  /*29d0*/  UMOV UR6, 0x400 ;  /* 0x0000040000067882 */ /* 0x000fe20000000000 */
[----:B------:R-:W-:Y:S01]  /*29e0*/  UMOV UR5, URZ ;  /* 0x000000ff00057c82 */ /* 0x000fe20008000000 */
[----:B------:R-:W-:-:S12]  /*29f0*/  ULEA UR6, UR48, UR6, 0x18 ;  /* 0x0000000630067291 */ /* 0x000fd8000f8ec0ff */
.L_x_52:
[----:B------:R-:W-:Y:S02]  /*2a00*/  LEA R2, R8, UR6, 0x3 ;  /* 0x0000000608027c11 */ /* 0x000fe4000f8e18ff */
[----:B------:R-:W-:-:S03]  /*2a10*/  SHF.L.U32 R4, R9, 0x1f, RZ ;  /* 0x0000001f09047819 */ /* 0x000fc600000006ff */
[----:B------:R-:W-:Y:S01]  /*2a20*/  VIADD R5, R2, 0xe0 ;  /* 0x000000e002057836 */ /* 0x000fe20000000000 */
[----:B------:R-:W1:Y:S02]  /*2a30*/  SYNCS.PHASECHK.TRANS64.TRYWAIT P0, [R2+URZ+0xd0], R4 ;  /* 0x0000d004020075a7 */ /* 0x000e6400080011ff */
[----:B-1----:R-:W-:Y:S05]  /*2a40*/  @!P0 BRA `(.L_x_49) ;  /* 0x0000004000048947 */ /* 0x002fea0003800000 */
.L_x_115:
[----:B------:R-:W-:Y:S01]  /*2a50*/  ULEA UR4, UR5, UR6, 0x3 ;  /* 0x0000000605047291 */ /* 0x000fe2000f8e18ff */
[----:B-1----:R-:W-:Y:S01]  /*2a60*/  PRMT R2, RZ, 0x654, R5 ;  /* 0x00000654ff027816 */ /* 0x002fe20000000005 */
[----:B------:R-:W-:Y:S01]  /*2a70*/  @!P2 IMAD.MOV.U32 R4, RZ, RZ, 0x10 ;  /* 0x00000010ff04a424 */ /* 0x000fe200078e00ff */
[----:B------:R-:W-:Y:S01]  /*2a80*/  SHF.L.U32 R5, R12, 0x1f, RZ ;  /* 0x0000001f0c057819 */ /* 0x000fe200000006ff */
[----:B------:R-:W-:Y:S01]  /*2a90*/  UIADD3 UR7, UPT, UPT, UR4, 0x70, URZ ;  /* 0x0000007004077890 */ /* 0x000fe2000fffe0ff */
[----:B------:R1:W-:Y:S05]  /*2aa0*/  SYNCS.ARRIVE.TRANS64.RED.A1T0 RZ, [R2+URZ], RZ ;  /* 0x000000ff02ff79a7 */ /* 0x0003ea00081004ff */
[----:B------:R-:W-:Y:S01]  /*2ab0*/  IMAD.U32 R6, RZ, RZ, UR7 ;  /* 0x00000007ff067e24 */ /* 0x000fe2000f8e00ff */
[----:B------:R-:W2:Y:S04]  /*2ac0*/  SYNCS.PHASECHK.TRANS64.TRYWAIT P0, [UR4+0x80], R5 ;  /* 0x00008005ff0075a7 */ /* 0x000ea80008001104 */
[----:B------:R-:W-:Y:S01]  /*2ad0*/  PRMT R6, R0, 0x654, R6 ;  /* 0x0000065400067816 */ /* 0x000fe20000000006 */
[----:B-12---:R-:W-:Y:S06]  /*2ae0*/  @!P0 BRA `(.L_x_50) ;  /* 0x0000003c00f08947 */ /* 0x006fec0003800000 */
.L_x_117:
[----:B------:R-:W-:Y:S01]  /*2af0*/  ULEA UR8, UR5, UR6, 0x4 ;  /* 0x0000000605087291 */ /* 0x000fe2000f8e20ff */
[----:B------:R-:W-:Y:S01]  /*2b00*/  SEL R3, R6, R3, !P2 ;  /* 0x0000000306037207 */ /* 0x000fe20005000000 */
[----:B------:R-:W-:Y:S01]  /*2b10*/  UIADD3 UR9, UPT, UPT, UR4, 0x70, URZ ;  /* 0x0000007004097890 */ /* 0x000fe2000fffe0ff */
[----:B-1----:R-:W-:Y:S01]  /*2b20*/  LEA R2, R11, UR6, 0x3 ;  /* 0x000000060b027c11 */ /* 0x002fe2000f8e18ff */
[----:B------:R-:W-:Y:S01]  /*2b30*/  UIADD3 UR8, UPT, UPT, UR8, 0x100, URZ ;  /* 0x0000010008087890 */ /* 0x000fe2000fffe0ff */
[----:B------:R1:W-:Y:S01]  /*2b40*/  @!P2 SYNCS.ARRIVE.TRANS64.RED RZ, [R3+URZ], R4 ;  /* 0x0000000403ffa9a7 */ /* 0x0003e200080004ff */
[----:B------:R-:W-:Y:S01]  /*2b50*/  UIADD3 UR4, UPT, UPT, UR5, 0x1, URZ ;  /* 0x0000000105047890 */ /* 0x000fe2000fffe0ff */
[----:B------:R-:W-:-:S03]  /*2b60*/  VIADD R8, R8, 0x1 ;  /* 0x0000000108087836 */ /* 0x000fc60000000000 */
[----:B------:R-:W-:Y:S02]  /*2b70*/  UISETP.NE.AND UP0, UPT, UR4, 0x2, UPT ;  /* 0x000000020400788c */ /* 0x000fe4000bf05270 */
[----:B------:R-:W-:Y:S01]  /*2b80*/  ISETP.NE.AND P0, PT, R8, 0x2, PT ;  /* 0x000000020800780c */ /* 0x000fe20003f05270 */
[----:B------:R-:W-:Y:S06]  /*2b90*/  UGETNEXTWORKID.BROADCAST [UR8], [UR9] ;  /* 0x00000000080073ca */ /* 0x000fec0008000100 */
[----:B------:R-:W-:Y:S02]  /*2ba0*/  USEL UR7, URZ, 0x1, UP0 ;  /* 0x00000001ff077887 */ /* 0x000fe40008000000 */
[----:B------:R-:W-:-:S04]  /*2bb0*/  USEL UR5, UR4, URZ, UP0 ;  /* 0x000000ff04057287 */ /* 0x000fc80008000000 */
[----:B------:R-:W-:Y:S02]  /*2bc0*/  LOP3.LUT R12, R12, UR7, RZ, 0x3c, !PT ;  /* 0x000000070c0c7c12 */ /* 0x000fe4000f8e3cff */
[----:B-1----:R-:W-:-:S04]  /*2bd0*/  SHF.L.U32 R4, R10, 0x1f, RZ ;  /* 0x0000001f0a047819 */ /* 0x002fc800000006ff */
[----:B------:R-:W1:Y:S02]  /*2be0*/  SYNCS.PHASECHK.TRANS64.TRYWAIT P1, [R2+URZ+0x70], R4 ;  /* 0x00007004020075a7 */ /* 0x000e6400080211ff */
[----:B-1----:R-:W-:Y:S05]  /*2bf0*/  @!P1 BRA `(.L_x_51) ;  /* 0x0000003c00c49947 */ /* 0x002fea0003800000 */
.L_x_118:
[C---:B-1----:R-:W-:Y:S01]  /*2c00*/  LEA R4, R11.reuse, UR6, 0x4 ;  /* 0x000000060b047c11 */ /* 0x042fe2000f8e20ff */
[----:B------:R-:W-:Y:S01]  /*2c10*/  VIADD R2, R2, 0x80 ;  /* 0x0000008002027836 */ /* 0x000fe20000000000 */
[----:B------:R-:W-:Y:S01]  /*2c20*/  SEL R8, R8, RZ, P0 ;  /* 0x000000ff08087207 */ /* 0x000fe20000000000 */
[----:B------:R-:W-:-:S03]  /*2c30*/  VIADD R11, R11, 0x1 ;  /* 0x000000010b0b7836 */ /* 0x000fc60000000000 */
[----:B------:R-:W1:Y:S01]  /*2c40*/  LDS.128 R4, [R4+0x100] ;  /* 0x0001000004047984 */ /* 0x000e620000000c00 */
[----:B------:R-:W-:Y:S02]  /*2c50*/  PRMT R2, RZ, 0x654, R2 ;  /* 0x00000654ff027816 */ /* 0x000fe40000000002 */
[C---:B------:R-:W-:Y:S01]  /*2c60*/  ISETP.NE.AND P1, PT, R11.reuse, 0x2, PT ;  /* 0x000000020b00780c */ /* 0x040fe20003f25270 */
[----:B------:R-:W-:Y:S01]  /*2c70*/  @!PT LDS RZ, [RZ] ;  /* 0x00000000fffff984 */ /* 0x000fe20000000800 */
[----:B------:R-:W-:Y:S01]  /*2c80*/  @!PT LDS RZ, [RZ] ;  /* 0x00000000fffff984 */ /* 0x000fe20000000800 */
[----:B------:R-:W-:Y:S01]  /*2c90*/  @!PT LDS RZ, [RZ] ;  /* 0x00000000fffff984 */ /* 0x000fe20000000800 */
[----:B------:R-:W-:Y:S01]  /*2ca0*/  @!PT LDS RZ, [RZ] ;  /* 0x00000000fffff984 */ /* 0x000fe20000000800 */
[----:B------:R2:W-:Y:S06]  /*2cb0*/  MEMBAR.ALL.CTA ;  /* 0x0000000000007992 */ /* 0x0005ec0000008000 */
[----:B--2---:R-:W2:Y:S01]  /*2cc0*/  FENCE.VIEW.ASYNC.S ;  /* 0x00000000000073c6 */ /* 0x004ea20000000000 */
[----:B------:R-:W-:Y:S01]  /*2cd0*/  SEL R11, R11, RZ, P1 ;  /* 0x000000ff0b0b7207 */ /* 0x000fe20000800000 */
[----:B--2---:R2:W-:Y:S01]  /*2ce0*/  SYNCS.ARRIVE.TRANS64.RED.A1T0 RZ, [R2+URZ], RZ ;  /* 0x000000ff02ff79a7 */ /* 0x0045e200081004ff */
[----:B-1----:R-:W-:-:S02]  /*2cf0*/  LOP3.LUT P3, RZ, R6, 0x1, RZ, 0xc0, !PT ;  /* 0x0000000106ff7812 */ /* 0x002fc4000786c0ff */
[----:B------:R-:W-:-:S04]  /*2d00*/  SEL R4, RZ, 0x1, P1 ;  /* 0x00000001ff047807 */ /* 0x000fc80000800000 */
[----:B------:R-:W-:Y:S02]  /*2d10*/  LOP3.LUT R10, R10, R4, RZ, 0x3c, !PT ;  /* 0x000000040a0a7212 */ /* 0x000fe400078e3cff */
[----:B--2---:R-:W-:-:S04]  /*2d20*/  SEL R2, RZ, 0x1, P0 ;  /* 0x00000001ff027807 */ /* 0x004fc80000000000 */
[----:B------:R-:W-:Y:S01]  /*2d30*/  LOP3.LUT R9, R9, R2, RZ, 0x3c, !PT ;  /* 0x0000000209097212 */ /* 0x000fe200078e3cff */
[----:B------:R-:W-:Y:S06]  /*2d40*/  @P3 BRA `(.L_x_52) ;  /* 0xfffffffc002c3947 */ /* 0x000fec000383ffff */
[----:B------:R-:W-:Y:S01]  /*2d50*/  ULEA UR4, UR5, UR6, 0x3 ;  /* 0x0000000605047291 */ /* 0x000fe2000f8e18ff */
[----:B------:R-:W-:-:S08]  /*2d60*/  SHF.L.U32 R2, R12, 0x1f, RZ ;  /* 0x0000001f0c027819 */ /* 0x000fd000000006ff */
[----:B------:R-:W1:Y:S02]  /*2d70*/  SYNCS.PHASECHK.TRANS64 P0, [UR4+0x80], R2 ;  /* 0x00008002ff0075a7 */ /* 0x000e640008001004 */
[----:B-1----:R-:W-:Y:S05]  /*2d80*/  @P0 BRA `(.L_x_53) ;  /* 0x0000000000080947 */ /* 0x002fea0003800000 */
[----:B------:R-:W1:Y:S02]  /*2d90*/  SYNCS.PHASECHK.TRANS64.TRYWAIT P0, [UR4+0x80], R2 ;  /* 0x00008002ff0075a7 */ /* 0x000e640008001104 */
[----:B-1----:R-:W-:Y:S05]  /*2da0*/  @!P0 BRA `(.L_x_54) ;  /* 0x0000003c006c8947 */ /* 0x002fea0003800000 */
.L_x_53:
[----:B------:R-:W-:-:S04]  /*2db0*/  UIADD3 UR7, UPT, UPT, UR5, 0x1, URZ ;  /* 0x0000000105077890 */ /* 0x000fc8000fffe0ff */
[----:B------:R-:W-:-:S04]  /*2dc0*/  UISETP.NE.AND UP0, UPT, UR7, 0x2, UPT ;  /* 0x000000020700788c */ /* 0x000fc8000bf05270 */
[----:B------:R-:W-:Y:S02]  /*2dd0*/  USEL UR8, URZ, 0x1, UP0 ;  /* 0x00000001ff087887 */ /* 0x000fe40008000000 */
[----:B------:R-:W-:-:S04]  /*2de0*/  USEL UR7, UR7, URZ, UP0 ;  /* 0x000000ff07077287 */ /* 0x000fc80008000000 */
[----:B------:R-:W-:Y:S01]  /*2df0*/  ULEA UR7, UR7, UR6, 0x3 ;  /* 0x0000000607077291 */ /* 0x000fe2000f8e18ff */
[----:B-1----:R-:W-:-:S04]  /*2e00*/  LOP3.LUT R2, R12, UR8, RZ, 0x3c, !PT ;  /* 0x000000080c027c12 */ /* 0x002fc8000f8e3cff */
[----:B------:R-:W-:-:S04]  /*2e10*/  SHF.L.U32 R0, R2, 0x1f, RZ ;  /* 0x0000001f02007819 */ /* 0x000fc800000006ff */
[----:B------:R-:W1:Y:S02]  /*2e20*/  SYNCS.PHASECHK.TRANS64 P0, [UR7+0x80], R0 ;  /* 0x00008000ff0075a7 */ /* 0x000e640008001007 */
[----:B-1----:R-:W-:Y:S05]  /*2e30*/  @P0 EXIT ;  /* 0x000000000000094d */ /* 0x002fea0003800000 */
[----:B------:R-:W-:Y:S02]  /*2e40*/  SHF.L.U32 R2, R2, 0x1f, RZ ;  /* 0x0000001f02027819 */ /* 0x000fe400000006ff */
[----:B------:R-:W-:-:S07]  /*2e50*/  MOV R0, UR7 ;  /* 0x0000000700007c02 */ /* 0x000fce0008000f00 */
.L_x_55:
[----:B-1----:R1:W2:Y:S02]  /*2e60*/  SYNCS.PHASECHK.TRANS64.TRYWAIT P0, [R0+URZ+0x80], R2 ;  /* 0x00008002000075a7 */ /* 0x0022a400080011ff */
[----:B--2---:R-:W-:Y:S05]  /*2e70*/  @!P0 NANOSLEEP.SYNCS 0x989680 ;  /* 0x009896800000895d */ /* 0x004fea0003900000 */
[----:B------:R-:W2:Y:S02]  /*2e80*/  @!P0 SYNCS.PHASECHK.TRANS64 P0, [R0+URZ+0x80], R2 ;  /* 0x00008002000085a7 */ /* 0x000ea400080010ff */
[----:B--2---:R-:W-:Y:S05]  /*2e90*/  @P0 EXIT ;  /* 0x000000000000094d */ /* 0x004fea0003800000 */
[----:B------:R-:W-:Y:S05]  /*2ea0*/  BRA `(.L_x_55) ;  /* 0xfffffffc00ec7947 */ /* 0x000fea000383ffff */
.L_x_48:
[----:B------:R-:W-:Y:S05]  /*2eb0*/  BRA.U UP4, `(.L_x_56) ;  /* 0x0000000d04807547 */ /* 0x000fea000b800000 */
[----:B------:R-:W-:Y:S01]  /*2ec0*/  UMOV UR4, 0x40 ;  /* 0x0000004000047882 */ /* 0x000fe20000000000 */
[----:B------:R-:W-:Y:S01]  /*2ed0*/  NOP ;  /* 0x0000000000007918 */ /* 0x000fe20000000000 */
[----:B------:R-:W-:Y:S01]  /*2ee0*/  ULEA UR5, UR48, UR4, 0x18 ;  /* 0x0000000430057291 */ /* 0x000fe2000f8ec0ff */
[----:B------:R-:W-:Y:S02]  /*2ef0*/  UMOV UR6, 0x400 ;  /* 0x0000040000067882 */ /* 0x000fe40000000000 */
[----:B------:R-:W-:-:S06]  /*2f00*/  ULEA UR6, UR48, UR6, 0x18 ;  /* 0x0000000630067291 */ /* 0x000fcc000f8ec0ff */
[----:B------:R-:W1:Y:S02]  /*2f10*/  LDS.U8 R0, [UR5+0x1c] ;  /* 0x00001c05ff007984 */ /* 0x000e640008000000 */
[----:B-1----:R-:W-:-:S13]  /*2f20*/  ISETP.NE.AND P0, PT, R0, RZ, PT ;  /* 0x000000ff0000720c */ /* 0x002fda0003f05270 */
[----:B------:R-:W-:Y:S05]  /*2f30*/  @P0 BRA `(.L_x_57) ;  /* 0x0000000000580947 */ /* 0x000fea0003800000 */
[----:B------:R-:W-:-:S13]  /*2f40*/  ELECT P0, URZ, PT ;  /* 0x0000000000ff782f */ /* 0x000fda0003800000 */
[----:B------:R-:W-:Y:S05]  /*2f50*/  @!P0 BRA `(.L_x_58) ;  /* 0x0000000000608947 */ /* 0x000fea0003800000 */
[----:B------:R-:W-:Y:S01]  /*2f60*/  UMOV UR4, 0x10 ;  /* 0x0000001000047882 */ /* 0x000fe20000000000 */
[----:B------:R-:W-:Y:S01]  /*2f70*/  HFMA2 R0, -RZ, RZ, 0, 5.9604644775390625e-08 ;  /* 0x00000001ff007431 */ /* 0x000fe200000001ff */
[----:B------:R-:W-:-:S03]  /*2f80*/  MOV R3, 0xffff ;  /* 0x0000ffff00037802 */ /* 0x000fc60000000f00 */
[----:B------:R-:W-:Y:S04]  /*2f90*/  DEPBAR.LE SB1, 0x36 ;  /* 0x00009d800000791a */ /* 0x000fe80000000000 */
[----:B------:R-:W1:Y:S02]  /*2fa0*/  UTCATOMSWS.FIND_AND_SET.ALIGN UP0, UR4, UR4 ;  /* 0x00000004000475e3 */ /* 0x000e640008000800 */
[----:B-1----:R-:W-:Y:S01]  /*2fb0*/  MOV R4, UR4 ;  /* 0x0000000400047c02 */ /* 0x002fe20008000f00 */
[----:B------:R-:W-:Y:S06]  /*2fc0*/  BRA.U UP0, `(.L_x_59) ;  /* 0x0000000100187547 */ /* 0x000fec000b800000 */
.L_x_60:
[----:B------:R-:W-:Y:S05]  /*2fd0*/  NANOSLEEP 0x64 ;  /* 0x000000640000795d */ /* 0x000fea0003800000 */
[----:B------:R-:W-:-:S05]  /*2fe0*/  UMOV UR4, 0x10 ;  /* 0x0000001000047882 */ /* 0x000fca0000000000 */
[----:B------:R-:W-:Y:S04]  /*2ff0*/  DEPBAR.LE SB1, 0x36 ;  /* 0x00009d800000791a */ /* 0x000fe80000000000 */
[----:B------:R-:W1:Y:S02]  /*3000*/  UTCATOMSWS.FIND_AND_SET.ALIGN UP0, UR4, UR4 ;  /* 0x00000004000475e3 */ /* 0x000e640008000800 */
[----:B-1----:R-:W-:Y:S01]  /*3010*/  MOV R4, UR4 ;  /* 0x0000000400047c02 */ /* 0x002fe20008000f00 */
[----:B------:R-:W-:Y:S05]  /*3020*/  BRA.U !UP0, `(.L_x_60) ;  /* 0xfffffffd08e87547 */ /* 0x000fea000b83ffff */
.L_x_59:
[-C--:B------:R-:W-:Y:S02]  /*3030*/  SHF.L.U32 R3, R3, R4.reuse, RZ ;  /* 0x0000000403037219 */ /* 0x080fe400000006ff */
[----:B------:R-:W-:Y:S01]  /*3040*/  SHF.L.U32 R0, R0, R4, RZ ;  /* 0x0000000400007219 */ /* 0x000fe200000006ff */
[----:B------:R-:W-:Y:S02]  /*3050*/  IMAD.SHL.U32 R4, R4, 0x20, RZ ;  /* 0x0000002004047824 */ /* 0x000fe400078e00ff */
[----:B------:R1:W-:Y:S04]  /*3060*/  ATOMS.OR RZ, [UR5+0x14], R3 ;  /* 0x00001403ffff798c */ /* 0x0003e8000b000005 */
[----:B------:R1:W-:Y:S04]  /*3070*/  ATOMS.OR RZ, [UR5+0x18], R0 ;  /* 0x00001800ffff798c */ /* 0x0003e8000b000005 */
[----:B------:R1:W-:Y:S01]  /*3080*/  STS [UR6+0x120], R4 ;  /* 0x00012004ff007988 */ /* 0x0003e20008000806 */
[----:B------:R-:W-:Y:S05]  /*3090*/  BRA `(.L_x_58) ;  /* 0x0000000000107947 */ /* 0x000fea0003800000 */
.L_x_57:
[----:B------:R-:W-:Y:S02]  /*30a0*/  MOV R0, 0xffffffff ;  /* 0xffffffff00007802 */ /* 0x000fe40000000f00 */
[----:B------:R-:W-:-:S03]  /*30b0*/  MOV R4, 0x30e0 ;  /* 0x000030e000047802 */ /* 0x000fc60000000f00 */
[----:B------:R1:W-:Y:S04]  /*30c0*/  STS [UR6+0x120], R0 ;  /* 0x00012000ff007988 */ /* 0x0003e80008000806 */
[----:B-1---5:R-:W-:Y:S05]  /*30d0*/  CALL.REL.NOINC `($__internal_1_$__cuda_sm10x_tcgen05_guardrail_trap_phase_invalid_during_alloc) ;  /* 0x0000003c00ec7944 */ /* 0x022fea0003c00000 */
.L_x_58:
[----:B------:R-:W-:Y:S05]  /*30e0*/  WARPSYNC.ALL ;  /* 0x0000000000007948 */ /* 0x000fea0003800000 */
[----:B------:R-:W2:Y:S01]  /*30f0*/  S2UR UR4, SR_CgaCtaId ;  /* 0x00000000000479c3 */ /* 0x000ea20000008800 */
[----:B------:R-:W-:Y:S01]  /*3100*/  UMOV UR13, 0x400 ;  /* 0x00000400000d7882 */ /* 0x000fe20000000000 */
[----:B------:R-:W-:-:S06]  /*3110*/  NOP ;  /* 0x0000000000007918 */ /* 0x000fcc0000000000 */
[----:B------:R-:W-:Y:S06]  /*3120*/  BAR.ARV 0x6, 0xa0 ;  /* 0x0182800000007b1d */ /* 0x000fec0000002000 */
[----:B------:R-:W3:Y:S01]  /*3130*/  LDCU UR5, c[0x0][0x38c] ;  /* 0x00007180ff0577ac */ /* 0x000ee20008000800 */
[----:B------:R-:W-:Y:S01]  /*3140*/  LOP3.LUT R2, R2, 0xffff, RZ, 0xc0, !PT ;  /* 0x0000ffff02027812 */ /* 0x000fe200078ec0ff */
[----:B------:R-:W-:Y:S01]  /*3150*/  IMAD.MOV.U32 R11, RZ, RZ, 0x1 ;  /* 0x00000001ff0b7424 */ /* 0x000fe200078e00ff */
[----:B------:R-:W-:Y:S01]  /*3160*/  CS2R R8, SRZ ;  /* 0x0000000000087805 */ /* 0x000fe2000001ff00 */
[----:B------:R-:W4:Y:S01]  /*3170*/  LDCU UR8, c[0x0][0x38c] ;  /* 0x00007180ff0877ac */ /* 0x000f220008000800 */
[----:B------:R-:W-:Y:S01]  /*3180*/  R2UR UR15, R2 ;  /* 0x00000000020f72ca */ /* 0x000fe200000e0000 */
[----:B------:R-:W-:Y:S01]  /*3190*/  IMAD.MOV.U32 R10, RZ, RZ, RZ ;  /* 0x000000ffff0a7224 */ /* 0x000fe200078e00ff */
[----:B------:R-:W-:Y:S01]  /*31a0*/  UMOV UR18, URZ ;  /* 0x000000ff00127c82 */ /* 0x000fe20008000000 */
[----:B------:R-:W-:Y:S01]  /*31b0*/  UMOV UR10, URZ ;  /* 0x000000ff000a7c82 */ /* 0x000fe20008000000 */
[----:B--2---:R-:W-:Y:S01]  /*31c0*/  ULEA UR13, UR4, UR13, 0x18 ;  /* 0x0000000d040d7291 */ /* 0x004fe2000f8ec0ff */
[----:B------:R-:W-:Y:S01]  /*31d0*/  UMOV UR20, 0x0 ;  /* 0x0000000000147882 */ /* 0x000fe20000000000 */
[----:B------:R-:W-:-:S02]  /*31e0*/  UMOV UR21, 0x41004a0 ;  /* 0x041004a000157882 */ /* 0x000fc40000000000 */
[----:B------:R-:W-:Y:S02]  /*31f0*/  UIADD3 UR6, UPT, UPT, UR13, 0x2400, URZ ;  /* 0x000024000d067890 */ /* 0x000fe4000fffe0ff */
[----:B------:R-:W-:Y:S02]  /*3200*/  UIADD3 UR7, UPT, UPT, UR13, 0x4c00, URZ ;  /* 0x00004c000d077890 */ /* 0x000fe4000fffe0ff */
[----:B---3--:R-:W-:Y:S01]  /*3210*/  UIADD3 UR5, UPT, UPT, UR5, 0x1f, URZ ;  /* 0x0000001f05057890 */ /* 0x008fe2000fffe0ff */
[----:B-1----:R-:W1:Y:S01]  /*3220*/  LDS R0, [UR13+0x120] ;  /* 0x0001200dff007984 */ /* 0x002e620008000800 */
[----:B------:R-:W-:Y:S02]  /*3230*/  USHF.R.U32.HI UR6, URZ, 0x4, UR6 ;  /* 0x00000004ff067899 */ /* 0x000fe40008011606 */
[----:B------:R-:W-:Y:S02]  /*3240*/  USHF.R.S32.HI UR4, URZ, 0x1f, UR5 ;  /* 0x0000001fff047899 */ /* 0x000fe40008011405 */
[----:B------:R-:W-:-:S02]  /*3250*/  ULOP3.LUT UR6, UR6, 0x3fff, URZ, 0xc0, !UPT ;  /* 0x00003fff06067892 */ /* 0x000fc4000f8ec0ff */
[----:B------:R-:W-:Y:S02]  /*3260*/  ULEA.HI UR4, UR4, UR5, URZ, 0x5 ;  /* 0x0000000504047291 */ /* 0x000fe4000f8f28ff */
[----:B------:R-:W-:Y:S02]  /*3270*/  USHF.R.U32.HI UR5, URZ, 0x4, UR7 ;  /* 0x00000004ff057899 */ /* 0x000fe40008011607 */
[----:B------:R-:W-:Y:S02]  /*3280*/  USHF.R.S32.HI UR22, URZ, 0x5, UR4 ;  /* 0x00000005ff167899 */ /* 0x000fe40008011404 */
[----:B------:R-:W-:Y:S02]  /*3290*/  ULOP3.LUT UR5, UR5, 0x3fff, URZ, 0xc0, !UPT ;  /* 0x00003fff05057892 */ /* 0x000fe4000f8ec0ff */
[----:B------:R-:W-:Y:S02]  /*32a0*/  UISETP.LT.AND UP0, UPT, UR22, 0x1, UPT ;  /* 0x000000011600788c */ /* 0x000fe4000bf01270 */
[----:B------:R-:W-:-:S02]  /*32b0*/  ULOP3.LUT UR16, UR6, 0x10000, URZ, 0xfc, !UPT ;  /* 0x0001000006107892 */ /* 0x000fc4000f8efcff */
[----:B------:R-:W-:Y:S02]  /*32c0*/  USEL UR23, UR22, 0x1, !UP0 ;  /* 0x0000000116177887 */ /* 0x000fe4000c000000 */
[----:B------:R-:W-:Y:S02]  /*32d0*/  ULOP3.LUT UR17, UR5, 0x10000, URZ, 0xfc, !UPT ;  /* 0x0001000005117892 */ /* 0x000fe4000f8efcff */
[----:B------:R-:W-:Y:S02]  /*32e0*/  UIADD3 UR23, UPT, UPT, -UR23, URZ, URZ ;  /* 0x000000ff17177290 */ /* 0x000fe4000fffe1ff */
[----:B----4-:R-:W-:Y:S01]  /*32f0*/  UISETP.GE.AND UP4, UPT, UR8, 0x1, UPT ;  /* 0x000000010800788c */ /* 0x010fe2000bf86270 */
[----:B-1----:R-:W-:-:S15]  /*3300*/  R2UR UR24, R0 ;  /* 0x00000000001872ca */ /* 0x002fde00000e0000 */
.L_x_67:
[----:B------:R-:W-:Y:S02]  /*3310*/  LEA R0, R10, UR13, 0x3 ;  /* 0x0000000d0a007c11 */ /* 0x000fe4000f8e18ff */
[----:B------:R-:W-:Y:S02]  /*3320*/  SHF.L.U32 R2, R9, 0x1f, RZ ;  /* 0x0000001f09027819 */ /* 0x000fe400000006ff */
[----:B------:R-:W-:Y:S01]  /*3330*/  PLOP3.LUT P0, PT, PT, PT, UP4, 0x80, 0x8 ;  /* 0x000000000008781c */ /* 0x000fe20003f0f048 */
[----:B------:R-:W-:Y:S01]  /*3340*/  VIADD R3, R0, 0x80 ;  /* 0x0000008000037836 */ /* 0x000fe20000000000 */
[----:B-1----:R-:W1:Y:S02]  /*3350*/  SYNCS.PHASECHK.TRANS64.TRYWAIT P1, [R0+URZ+0x70], R2 ;  /* 0x00007002000075a7 */ /* 0x002e6400080211ff */
[----:B-1-3--:R-:W-:Y:S09]  /*3360*/  @!P1 BRA `(.L_x_61) ;  /* 0x0000003800149947 */ /* 0x00aff20003800000 */
.L_x_120:
[----:B------:R-:W-:Y:S01]  /*3370*/  LEA R4, R10, UR13, 0x4 ;  /* 0x0000000d0a047c11 */ /* 0x000fe2000f8e20ff */
[----:B------:R-:W-:Y:S01]  /*3380*/  @UP4 ULEA UR4, UR10, UR13, 0x3 ;  /* 0x0000000d0a044291 */ /* 0x000fe2000f8e18ff */
[----:B------:R-:W-:Y:S01]  /*3390*/  PLOP3.LUT P2, PT, PT, PT, PT, 0x80, 0x8 ;  /* 0x000000000008781c */ /* 0x000fe20003f4f070 */
[----:B------:R-:W-:Y:S01]  /*33a0*/  ULEA UR19, UR18, UR13, 0x3 ;  /* 0x0000000d12137291 */ /* 0x000fe2000f8e18ff */
[----:B------:R-:W-:Y:S02]  /*33b0*/  PRMT R3, RZ, 0x654, R3 ;  /* 0x00000654ff037816 */ /* 0x000fe40000000003 */
[----:B------:R-:W2:Y:S01]  /*33c0*/  LDS.128 R4, [R4+0x100] ;  /* 0x0001000004047984 */ /* 0x000ea20000000c00 */
[----:B-1----:R-:W-:Y:S02]  /*33d0*/  @P0 SHF.L.U32 R2, R8, 0x1f, RZ ;  /* 0x0000001f08020819 */ /* 0x002fe400000006ff */
[----:B------:R-:W-:Y:S01]  /*33e0*/  SHF.L.U32 R0, R11, 0x1f, RZ ;  /* 0x0000001f0b007819 */ /* 0x000fe200000006ff */
[----:B------:R-:W-:Y:S01]  /*33f0*/  @!PT LDS RZ, [RZ] ;  /* 0x00000000fffff984 */ /* 0x000fe20000000800 */
[----:B------:R-:W-:Y:S01]  /*3400*/  @!PT LDS RZ, [RZ] ;  /* 0x00000000fffff984 */ /* 0x000fe20000000800 */
[----:B------:R-:W-:Y:S01]  /*3410*/  @!PT LDS RZ, [RZ] ;  /* 0x00000000fffff984 */ /* 0x000fe20000000800 */
[----:B------:R-:W-:Y:S01]  /*3420*/  @!PT LDS RZ, [RZ] ;  /* 0x00000000fffff984 */ /* 0x000fe20000000800 */
[----:B------:R1:W-:Y:S06]  /*3430*/  MEMBAR.ALL.CTA ;  /* 0x0000000000007992 */ /* 0x0003ec0000008000 */
[----:B-1----:R-:W1:Y:S02]  /*3440*/  FENCE.VIEW.ASYNC.S ;  /* 0x00000000000073c6 */ /* 0x002e640000000000 */
[----:B-1----:R1:W-:Y:S01]  /*3450*/  SYNCS.ARRIVE.TRANS64.RED.A1T0 RZ, [R3+URZ], RZ ;  /* 0x000000ff03ff79a7 */ /* 0x0023e200081004ff */
[----:B------:R1:W3:Y:S01]  /*3460*/  @P0 SYNCS.PHASECHK.TRANS64.TRYWAIT P2, [UR4], R2 ;  /* 0x00000002ff0005a7 */ /* 0x0002e20008041104 */
[----:B--2---:R-:W-:Y:S01]  /*3470*/  LOP3.LUT P1, RZ, R6, 0x1, RZ, 0xc0, !PT ;  /* 0x0000000106ff7812 */ /* 0x004fe2000782c0ff */
[----:B------:R-:W2:Y:S02]  /*3480*/  SYNCS.PHASECHK.TRANS64.TRYWAIT P0, [UR19+0xb0], R0 ;  /* 0x0000b000ff0075a7 */ /* 0x000ea40008001113 */
[----:B-123--:R-:W-:Y:S10]  /*3490*/  @!P0 BRA `(.L_x_62) ;  /* 0x0000003400dc8947 */ /* 0x00eff40003800000 */
.L_x_122:
[----:B------:R-:W-:Y:S01]  /*34a0*/  IADD3 R10, PT, PT, R10, 0x1, RZ ;  /* 0x000000010a0a7810 */ /* 0x000fe20007ffe0ff */
[----:B------:R-:W-:Y:S06]  /*34b0*/  BRA.U !UP4, `(.L_x_63) ;  /* 0x000000010ca07547 */ /* 0x000fec000b800000 */
[----:B------:R-:W-:Y:S02]  /*34c0*/  ULEA.HI UR4, UR18, UR18, URZ, 0x1 ;  /* 0x0000001212047291 */ /* 0x000fe4000f8f08ff */
[----:B------:R-:W-:Y:S02]  /*34d0*/  UPLOP3.LUT UP2, UPT, UPT, UPT, UPT, 0x40, 0x4 ;  /* 0x000000000004789c */ /* 0x000fe40003f4e870 */
[----:B------:R-:W-:Y:S02]  /*34e0*/  USHF.L.U32 UR5, UR4, 0x5, URZ ;  /* 0x0000000504057899 */ /* 0x000fe400080006ff */
[----:B------:R-:W-:Y:S02]  /*34f0*/  ULOP3.LUT UR14, UR4, 0xffe, URZ, 0xc0, !UPT ;  /* 0x00000ffe040e7892 */ /* 0x000fe4000f8ec0ff */
[----:B------:R-:W-:Y:S02]  /*3500*/  ULOP3.LUT UR4, UR5, 0xffffffc0, URZ, 0xc0, !UPT ;  /* 0xffffffc005047892 */ /* 0x000fe4000f8ec0ff */
[----:B------:R-:W-:-:S02]  /*3510*/  UIADD3 UR14, UPT, UPT, -UR14, UR18, URZ ;  /* 0x000000120e0e7290 */ /* 0x000fc4000fffe1ff */
[----:B------:R-:W-:Y:S01]  /*3520*/  UIADD3 UR4, UPT, UPT, UR24, UR4, URZ ;  /* 0x0000000418047290 */ /* 0x000fe2000fffe0ff */
[----:B------:R-:W-:Y:S01]  /*3530*/  UMOV UR12, UR23 ;  /* 0x00000017000c7c82 */ /* 0x000fe20008000000 */
[----:B------:R-:W-:Y:S02]  /*3540*/  UMOV UR11, UR22 ;  /* 0x00000016000b7c82 */ /* 0x000fe40008000000 */
[----:B------:R-:W-:Y:S01]  /*3550*/  ULEA UR14, UR14, UR4, 0x14 ;  /* 0x000000040e0e7291 */ /* 0x000fe2000f8ea0ff */
[----:B------:R-:W-:-:S11]  /*3560*/  UMOV UR5, UR10 ;  /* 0x0000000a00057c82 */ /* 0x000fd60008000000 */
.L_x_66:
[----:B------:R-:W-:Y:S02]  /*3570*/  UIADD3 UR12, UPT, UPT, UR12, 0x1, URZ ;  /* 0x000000010c0c7890 */ /* 0x000fe4000fffe0ff */
[----:B--2---:R-:W-:Y:S02]  /*3580*/  ULEA UR6, UR5, UR13, 0x3 ;  /* 0x0000000d05067291 */ /* 0x004fe4000f8e18ff */
[----:B------:R-:W-:Y:S01]  /*3590*/  UISETP.NE.AND UP3, UPT, UR12, URZ, UPT ;  /* 0x000000ff0c00728c */ /* 0x000fe2000bf65270 */
[----:B---3--:R-:W-:Y:S10]  /*35a0*/  @P2 BRA `(.L_x_64) ;  /* 0x00000000000c2947 */ /* 0x008ff40003800000 */
[----:B-1----:R-:W-:Y:S04]  /*35b0*/  SHF.L.U32 R2, R8, 0x1f, RZ ;  /* 0x0000001f08027819 */ /* 0x002fe800000006ff */
[----:B------:R-:W1:Y:S02]  /*35c0*/  SYNCS.PHASECHK.TRANS64.TRYWAIT P0, [UR6], R2 ;  /* 0x00000002ff0075a7 */ /* 0x000e640008001106 */
[----:B-1----:R-:W-:Y:S05]  /*35d0*/  @!P0 BRA `(.L_x_65) ;  /* 0x0000003400a48947 */ /* 0x002fea0003800000 */
.L_x_64:
[----:B------:R-:W-:Y:S01]  /*35e0*/  UISETP.NE.AND UP0, UPT, UR11, 0x1, UPT ;  /* 0x000000010b00788c */ /* 0x000fe2000bf05270 */
[----:B------:R-:W-:Y:S01]  /*35f0*/  PLOP3.LUT P2, PT, PT, PT, PT, 0x80, 0x8 ;  /* 0x000000000008781c */ /* 0x000fe20003f4f070 */
[----:B------:R-:W-:Y:S02]  /*3600*/  UIADD3 UR4, UPT, UPT, UR5, 0x1, URZ ;  /* 0x0000000105047890 */ /* 0x000fe4000fffe0ff */
[----:B------:R-:W-:Y:S02]  /*3610*/  ULEA UR8, UR5, UR17, 0x7 ;  /* 0x0000001105087291 */ /* 0x000fe4000f8e38ff */
[----:B------:R-:W-:Y:S01]  /*3620*/  UISETP.NE.AND UP1, UPT, UR4, 0x5, UPT ;  /* 0x000000050400788c */ /* 0x000fe2000bf25270 */
[----:B------:R-:W-:Y:S01]  /*3630*/  PLOP3.LUT P0, PT, PT, PT, UP0, 0x80, 0x8 ;  /* 0x000000000008781c */ /* 0x000fe20003f0f008 */
[----:B------:R-:W-:Y:S02]  /*3640*/  UIADD3 UR11, UPT, UPT, UR11, -0x1, URZ ;  /* 0xffffffff0b0b7890 */ /* 0x000fe4000fffe0ff */
[----:B------:R-:W-:Y:S02]  /*3650*/  USEL UR7, URZ, 0x1, UP1 ;  /* 0x00000001ff077887 */ /* 0x000fe40008800000 */
[----:B------:R-:W-:Y:S01]  /*3660*/  USEL UR10, UR4, URZ, UP1 ;  /* 0x000000ff040a7287 */ /* 0x000fe20008800000 */
[----:B------:R-:W-:Y:S03]  /*3670*/  UMOV UR9, 0xc0004010 ;  /* 0xc000401000097882 */ /* 0x000fe60000000000 */
[----:B------:R-:W-:Y:S01]  /*3680*/  @UP0 ULEA UR4, UR10, UR13, 0x3 ;  /* 0x0000000d0a040291 */ /* 0x000fe2000f8e18ff */
[----:B------:R-:W-:Y:S01]  /*3690*/  LOP3.LUT R8, R8, UR7, RZ, 0x3c, !PT ;  /* 0x0000000708087c12 */ /* 0x000fe2000f8e3cff */
[----:B------:R-:W-:Y:S03]  /*36a0*/  UMOV UR7, 0xc0004010 ;  /* 0xc000401000077882 */ /* 0x000fe60000000000 */
[----:B-1----:R-:W-:Y:S04]  /*36b0*/  @P0 SHF.L.U32 R0, R8, 0x1f, RZ ;  /* 0x0000001f08000819 */ /* 0x002fe800000006ff */
[----:B------:R2:W3:Y:S01]  /*36c0*/  @P0 SYNCS.PHASECHK.TRANS64.TRYWAIT P2, [UR4], R0 ;  /* 0x00000000ff0005a7 */ /* 0x0004e20008041104 */
[----:B------:R-:W-:Y:S02]  /*36d0*/  UIADD3 UR4, UPT, UPT, UR6, 0x28, URZ ;  /* 0x0000002806047890 */ /* 0x000fe4000fffe0ff */
[----:B------:R-:W-:Y:S03]  /*36e0*/  ULEA UR6, UR5, UR16, 0x7 ;  /* 0x0000001005067291 */ /* 0x000fe6000f8e38ff */
[----:B------:R-:W-:Y:S06]  /*36f0*/  UMOV UR5, UR10 ;  /* 0x0000000a00057c82 */ /* 0x000fec0008000000 */
[----:B------:R2:W-:Y:S01]  /*3700*/  UTCIMMA gdesc[UR6], gdesc[UR8], tmem[UR14], tmem[UR20], idesc[UR21], UP2 ;  /* 0x00ff1408060075ea */ /* 0x0005e2000900010e */
[----:B------:R-:W-:Y:S01]  /*3710*/  UPLOP3.LUT UP2, UPT, UPT, UPT, UPT, 0x80, 0x8 ;  /* 0x000000000008789c */ /* 0x000fe20003f4f070 */
[----:B------:R2:W-:Y:S01]  /*3720*/  UTCBAR.MULTICAST [UR4], URZ, UR15 ;  /* 0x000000ff040073e9 */ /* 0x0005e2000800080f */
[----:B------:R-:W-:Y:S09]  /*3730*/  BRA.U UP3, `(.L_x_66) ;  /* 0xfffffffd038c7547 */ /* 0x000ff2000b83ffff */
.L_x_63:
[----:B--2---:R-:W-:Y:S01]  /*3740*/  UIADD3 UR4, UPT, UPT, UR18, 0x1, URZ ;  /* 0x0000000112047890 */ /* 0x004fe2000fffe0ff */
[C---:B------:R-:W-:Y:S01]  /*3750*/  ISETP.NE.AND P0, PT, R10.reuse, 0x2, PT ;  /* 0x000000020a00780c */ /* 0x040fe20003f05270 */
[----:B------:R-:W-:Y:S02]  /*3760*/  UIADD3 UR5, UPT, UPT, UR19, 0x90, URZ ;  /* 0x0000009013057890 */ /* 0x000fe4000fffe0ff */
[----:B------:R-:W-:Y:S01]  /*3770*/  UISETP.NE.AND UP0, UPT, UR4, 0x4, UPT ;  /* 0x000000040400788c */ /* 0x000fe2000bf05270 */
[----:B-1----:R-:W-:Y:S02]  /*3780*/  SEL R0, RZ, 0x1, P0 ;  /* 0x00000001ff007807 */ /* 0x002fe40000000000 */
[----:B------:R-:W-:Y:S01]  /*3790*/  SEL R10, R10, RZ, P0 ;  /* 0x000000ff0a0a7207 */ /* 0x000fe20000000000 */
[----:B------:R-:W-:Y:S01]  /*37a0*/  USEL UR6, URZ, 0x1, UP0 ;  /* 0x00000001ff067887 */ /* 0x000fe20008000000 */
[----:B------:R-:W-:Y:S01]  /*37b0*/  LOP3.LUT R9, R9, R0, RZ, 0x3c, !PT ;  /* 0x0000000009097212 */ /* 0x000fe200078e3cff */
[----:B------:R-:W-:Y:S01]  /*37c0*/  USEL UR18, UR4, URZ, UP0 ;  /* 0x000000ff04127287 */ /* 0x000fe20008000000 */
[----:B------:R1:W-:Y:S03]  /*37d0*/  UTCBAR [UR5], URZ ;  /* 0x000000ff050073e9 */ /* 0x0003e600080000ff */
[----:B------:R-:W-:Y:S01]  /*37e0*/  LOP3.LUT R11, R11, UR6, RZ, 0x3c, !PT ;  /* 0x000000060b0b7c12 */ /* 0x000fe2000f8e3cff */
[----:B------:R-:W-:Y:S07]  /*37f0*/  @P1 BRA `(.L_x_67) ;  /* 0xfffffff800c41947 */ /* 0x000fee000383ffff */
[----:B------:R-:W2:Y:S01]  /*3800*/  S2UR UR8, SR_CgaCtaId ;  /* 0x00000000000879c3 */ /* 0x000ea20000008800 */
[----:B------:R-:W-:Y:S01]  /*3810*/  ELECT P0, URZ, PT ;  /* 0x0000000000ff782f */ /* 0x000fe20003800000 */
[----:B------:R-:W-:Y:S01]  /*3820*/  IMAD.MOV.U32 R0, RZ, RZ, 0x1 ;  /* 0x00000001ff007424 */ /* 0x000fe200078e00ff */
[----:B------:R-:W-:Y:S01]  /*3830*/  UIADD3 UR13, UPT, UPT, UR13, 0xb0, URZ ;  /* 0x000000b00d0d7890 */ /* 0x000fe2000fffe0ff */
[----:B------:R-:W-:Y:S01]  /*3840*/  SHF.L.U32 R2, R11, 0x1f, RZ ;  /* 0x0000001f0b027819 */ /* 0x000fe200000006ff */
[----:B------:R-:W-:-:S03]  /*3850*/  UMOV UR4, 0x40 ;  /* 0x0000004000047882 */ /* 0x000fc60000000000 */
[----:B------:R-:W-:Y:S01]  /*3860*/  UVIRTCOUNT.DEALLOC.SMPOOL 0x80 ;  /* 0x000000800000784c */ /* 0x000fe20000000000 */
[----:B--2---:R-:W-:Y:S02]  /*3870*/  ULEA UR8, UR8, UR4, 0x18 ;  /* 0x0000000408087291 */ /* 0x004fe4000f8ec0ff */
[----:B------:R-:W-:-:S07]  /*3880*/  ULEA UR4, UR18, UR13, 0x3 ;  /* 0x0000000d12047291 */ /* 0x000fce000f8e18ff */
[----:B------:R2:W-:Y:S02]  /*3890*/  @P0 STS.U8 [UR8+0x1c], R0 ;  /* 0x00001c00ff000988 */ /* 0x0005e40008000008 */
[----:B------:R-:W4:Y:S02]  /*38a0*/  SYNCS.PHASECHK.TRANS64.TRYWAIT P0, [UR4], R2 ;  /* 0x00000002ff0075a7 */ /* 0x000f240008001104 */
[----:B--2-4-:R-:W-:Y:S05]  /*38b0*/  @!P0 BRA `(.L_x_68) ;  /* 0x0000003400048947 */ /* 0x014fea0003800000 */
.L_x_125:
[----:B------:R-:W-:-:S04]  /*38c0*/  UIADD3 UR4, UPT, UPT, UR18, 0x1, URZ ;  /* 0x0000000112047890 */ /* 0x000fc8000fffe0ff */
[----:B------:R-:W-:-:S04]  /*38d0*/  UISETP.NE.AND UP0, UPT, UR4, 0x4, UPT ;  /* 0x000000040400788c */ /* 0x000fc8000bf05270 */
[----:B------:R-:W-:Y:S02]  /*38e0*/  USEL UR6, URZ, 0x1, UP0 ;  /* 0x00000001ff067887 */ /* 0x000fe40008000000 */
[----:B------:R-:W-:-:S04]  /*38f0*/  USEL UR4, UR4, URZ, UP0 ;  /* 0x000000ff04047287 */ /* 0x000fc80008000000 */
[----:B-1----:R-:W-:Y:S01]  /*3900*/  ULEA UR5, UR4, UR13, 0x3 ;  /* 0x0000000d04057291 */ /* 0x002fe2000f8e18ff */
[----:B--2---:R-:W-:-:S04]  /*3910*/  LOP3.LUT R2, R11, UR6, RZ, 0x3c, !PT ;  /* 0x000000060b027c12 */ /* 0x004fc8000f8e3cff */
[----:B------:R-:W-:-:S04]  /*3920*/  SHF.L.U32 R3, R2, 0x1f, RZ ;  /* 0x0000001f02037819 */ /* 0x000fc800000006ff */
[----:B------:R-:W1:Y:S02]  /*3930*/  SYNCS.PHASECHK.TRANS64.TRYWAIT P0, [UR5], R3 ;  /* 0x00000003ff0075a7 */ /* 0x000e640008001105 */
[----:B-1----:R-:W-:Y:S05]  /*3940*/  @!P0 BRA `(.L_x_69) ;  /* 0x0000003000f88947 */ /* 0x002fea0003800000 */
.L_x_127:
        /* <DEDUP_REMOVED lines=9> */
.L_x_129:
[----:B------:R-:W-:-:S04]  /*39e0*/  UIADD3 UR4, UPT, UPT, UR4, 0x1, URZ ;  /* 0x0000000104047890 */ /* 0x000fc8000fffe0ff */
[----:B------:R-:W-:-:S04]  /*39f0*/  UISETP.NE.AND UP0, UPT, UR4, 0x4, UPT ;  /* 0x000000040400788c */ /* 0x000fc8000bf05270 */
[----:B------:R-:W-:Y:S02]  /*3a00*/  USEL UR5, URZ, 0x1, UP0 ;  /* 0x00000001ff057887 */ /* 0x000fe40008000000 */
[----:B------:R-:W-:-:S04]  /*3a10*/  USEL UR4, UR4, URZ, UP0 ;  /* 0x000000ff04047287 */ /* 0x000fc80008000000 */
[----:B------:R-:W-:Y:S01]  /*3a20*/  ULEA UR4, UR4, UR13, 0x3 ;  /* 0x0000000d04047291 */ /* 0x000fe2000f8e18ff */
[----:B------:R-:W-:-:S04]  /*3a30*/  LOP3.LUT R2, R2, UR5, RZ, 0x3c, !PT ;  /* 0x0000000502027c12 */ /* 0x000fc8000f8e3cff */
[----:B------:R-:W-:-:S04]  /*3a40*/  SHF.L.U32 R2, R2, 0x1f, RZ ;  /* 0x0000001f02027819 */ /* 0x000fc800000006ff */
[----:B------:R-:W2:Y:S02]  /*3a50*/  SYNCS.PHASECHK.TRANS64.TRYWAIT P0, [UR4], R2 ;  /* 0x00000002ff0075a7 */ /* 0x000ea40008001104 */
[----:B--2---:R-:W-:Y:S05]  /*3a60*/  @!P0 BRA `(.L_x_71) ;  /* 0x0000003000e08947 */ /* 0x004fea0003800000 */
.L_x_131:
[----:B------:R-:W-:Y:S01]  /*3a70*/  NOP ;  /* 0x0000000000007918 */ /* 0x000fe20000000000 */
[----:B-1----:R-:W1:Y:S01]  /*3a80*/  LDS R0, [UR8+0x14] ;  /* 0x00001408ff007984 */ /* 0x002e620008000800 */
[----:B------:R-:W-:Y:S01]  /*3a90*/  ULOP3.LUT UR4, UR24, 0xffff, URZ, 0xc0, !UPT ;  /* 0x0000ffff18047892 */ /* 0x000fe2000f8ec0ff */
[----:B------:R-:W-:Y:S01]  /*3aa0*/  UMOV UR5, 0xffff ;  /* 0x0000ffff00057882 */ /* 0x000fe20000000000 */
[----:B------:R-:W-:Y:S02]  /*3ab0*/  UMOV UR6, 0x1 ;  /* 0x0000000100067882 */ /* 0x000fe40000000000 */
[----:B------:R-:W-:-:S04]  /*3ac0*/  USHF.R.U32.HI UR4, URZ, 0x5, UR4 ;  /* 0x00000005ff047899 */ /* 0x000fc80008011604 */
[----:B------:R-:W-:Y:S02]  /*3ad0*/  USHF.L.U32 UR5, UR5, UR4, URZ ;  /* 0x0000000405057299 */ /* 0x000fe400080006ff */
[----:B------:R-:W-:-:S04]  /*3ae0*/  USHF.L.U32 UR4, UR6, UR4, URZ ;  /* 0x0000000406047299 */ /* 0x000fc800080006ff */
[----:B-1----:R-:W-:-:S04]  /*3af0*/  LOP3.LUT R0, R0, UR5, RZ, 0xc0, !PT ;  /* 0x0000000500007c12 */ /* 0x002fc8000f8ec0ff */
[----:B------:R-:W-:-:S13]  /*3b00*/  ISETP.NE.AND P0, PT, R0, UR5, PT ;  /* 0x0000000500007c0c */ /* 0x000fda000bf05270 */
[----:B------:R-:W-:Y:S05]  /*3b10*/  @P0 BRA `(.L_x_72) ;  /* 0x0000000000580947 */ /* 0x000fea0003800000 */
[----:B------:R-:W1:Y:S02]  /*3b20*/  LDS R0, [UR8+0x18] ;  /* 0x00001808ff007984 */ /* 0x000e640008000800 */
[----:B-1----:R-:W-:-:S04]  /*3b30*/  LOP3.LUT R0, R0, UR4, RZ, 0xc0, !PT ;  /* 0x0000000400007c12 */ /* 0x002fc8000f8ec0ff */
[----:B------:R-:W-:-:S13]  /*3b40*/  ISETP.NE.AND P0, PT, R0, UR4, PT ;  /* 0x0000000400007c0c */ /* 0x000fda000bf05270 */
[----:B------:R-:W-:Y:S05]  /*3b50*/  @P0 BRA `(.L_x_73) ;  /* 0x00000000003c0947 */ /* 0x000fea0003800000 */
[----:B------:R-:W1:Y:S01]  /*3b60*/  S2R R2, SR_LANEID ;  /* 0x0000000000027919 */ /* 0x000e620000000000 */
[----:B------:R-:W-:-:S06]  /*3b70*/  ULOP3.LUT UR5, URZ, UR5, URZ, 0x33, !UPT ;  /* 0x00000005ff057292 */ /* 0x000fcc000f8e33ff */
[----:B------:R-:W-:-:S04]  /*3b80*/  IMAD.U32 R0, RZ, RZ, UR5 ;  /* 0x00000005ff007e24 */ /* 0x000fc8000f8e00ff */
[----:B------:R2:W4:Y:S02]  /*3b90*/  REDUX UR7, R0 ;  /* 0x00000000000773c4 */ /* 0x0005240000000000 */
[----:B------:R1:W-:Y:S01]  /*3ba0*/  UTCATOMSWS.AND URZ, UR5 ;  /* 0x0000000500ff79e3 */ /* 0x0003e20008000000 */
[----:B--2---:R-:W-:Y:S01]  /*3bb0*/  LOP3.LUT R0, RZ, UR4, RZ, 0x33, !PT ;  /* 0x00000004ff007c12 */ /* 0x004fe2000f8e33ff */
[----:B------:R-:W-:Y:S02]  /*3bc0*/  VOTEU.ANY UR4, UPT, PT ;  /* 0x0000000000047886 */ /* 0x000fe400038e0100 */
[----:B------:R-:W-:Y:S02]  /*3bd0*/  UFLO.U32 UR4, UR4 ;  /* 0x00000004000472bd */ /* 0x000fe400080e0000 */
[----:B------:R-:W2:Y:S04]  /*3be0*/  REDUX UR6, R0 ;  /* 0x00000000000673c4 */ /* 0x000ea80000000000 */
[----:B-1----:R-:W-:-:S02]  /*3bf0*/  ISETP.EQ.U32.AND P0, PT, R2, UR4, PT ;  /* 0x0000000402007c0c */ /* 0x002fc4000bf02070 */
[----:B----4-:R-:W-:-:S11]  /*3c00*/  MOV R2, UR7 ;  /* 0x0000000700027c02 */ /* 0x010fd60008000f00 */
[----:B------:R1:W-:Y:S01]  /*3c10*/  @P0 ATOMS.AND RZ, [UR8+0x14], R2 ;  /* 0x00001402ffff098c */ /* 0x0003e2000a800008 */
[----:B--2---:R-:W-:-:S05]  /*3c20*/  IMAD.U32 R0, RZ, RZ, UR6 ;  /* 0x00000006ff007e24 */ /* 0x004fca000f8e00ff */
[----:B------:R1:W-:Y:S01]  /*3c30*/  @P0 ATOMS.AND RZ, [UR8+0x18], R0 ;  /* 0x00001800ffff098c */ /* 0x0003e2000a800008 */
[----:B------:R-:W-:Y:S05]  /*3c40*/  BRA `(.L_x_74) ;  /* 0x0000000000147947 */ /* 0x000fea0003800000 */
.L_x_73:
[----:B------:R-:W-:Y:S02]  /*3c50*/  MOV R2, 0x3c70 ;  /* 0x00003c7000027802 */ /* 0x000fe40000000f00 */
[----:B---3-5:R-:W-:Y:S05]  /*3c60*/  CALL.REL.NOINC `($__internal_0_$__cuda_sm10x_tcgen05_guardrail_trap_col_being_dealloced_not_returned_by_alloc) ;  /* 0x0000003000fc7944 */ /* 0x028fea0003c00000 */
[----:B------:R-:W-:Y:S05]  /*3c70*/  BRA `(.L_x_74) ;  /* 0x0000000000087947 */ /* 0x000fea0003800000 */
.L_x_72:
[----:B------:R-:W-:Y:S02]  /*3c80*/  MOV R2, 0x3ca0 ;  /* 0x00003ca000027802 */ /* 0x000fe40000000f00 */
[----:B---3-5:R-:W-:Y:S05]  /*3c90*/  CALL.REL.NOINC `($__internal_2_$__cuda_sm10x_tcgen05_guardrail_trap_unallocated_columns_being_dealloced) ;  /* 0x0000003400087944 */ /* 0x028fea0003c00000 */
.L_x_74:
[----:B------:R-:W-:Y:S01]  /*3ca0*/  NOP ;  /* 0x0000000000007918 */ /* 0x000fe20000000000 */
[----:B------:R-:W-:Y:S05]  /*3cb0*/  EXIT ;  /* 0x000000000000794d */ /* 0x000fea0003800000 */
.L_x_56:
[----:B------:R-:W-:-:S09]  /*3cc0*/  UISETP.NE.OR UP0, UPT, UR22, 0x3, !UP3 ;  /* 0x000000031600788c */ /* 0x000fd2000df05670 */
[----:B------:R-:W-:Y:S05]  /*3cd0*/  BRA.U UP0, `(.L_x_75) ;  /* 0x0000000d00087547 */ /* 0x000fea000b800000 */
[----:B------:R-:W1:Y:S01]  /*3ce0*/  LDCU UR26, c[0x0][0x370] ;  /* 0x00006e00ff1a77ac */ /* 0x000e620008000800 */
[----:B------:R-:W2:Y:S01]  /*3cf0*/  LDC.64 R16, c[0x0][0x348] ;  /* 0x0000d200ff107b82 */ /* 0x000ea20000000a00 */
[----:B------:R-:W-:Y:S02]  /*3d00*/  HFMA2 R13, -RZ, RZ, 0, 0 ;  /* 0x00000000ff0d7431 */ /* 0x000fe400000001ff */
[----:B------:R-:W-:Y:S01]  /*3d10*/  IMAD.MOV.U32 R15, RZ, RZ, 0x1 ;  /* 0x00000001ff0f7424 */ /* 0x000fe200078e00ff */
[----:B------:R-:W1:Y:S01]  /*3d20*/  LDCU.128 UR28, c[0x0][0xb10] ;  /* 0x00016200ff1c77ac */ /* 0x000e620008000c00 */
[----:B------:R-:W-:Y:S01]  /*3d30*/  IMAD.MOV.U32 R14, RZ, RZ, RZ ;  /* 0x000000ffff0e7224 */ /* 0x000fe200078e00ff */
[----:B------:R-:W-:Y:S01]  /*3d40*/  MOV R7, 0x1000 ;  /* 0x0000100000077802 */ /* 0x000fe20000000f00 */
[----:B------:R-:W3:Y:S01]  /*3d50*/  LDCU UR25, c[0x0][0x374] ;  /* 0x00006e80ff1977ac */ /* 0x000ee20008000800 */
[----:B------:R-:W4:Y:S01]  /*3d60*/  LDC.64 R2, c[0x0][0x888] ;  /* 0x00022200ff027b82 */ /* 0x000f220000000a00 */
[----:B------:R-:W3:Y:S01]  /*3d70*/  LDCU UR16, c[0x0][0xb0c] ;  /* 0x00016180ff1077ac */ /* 0x000ee20008000800 */
[----:B------:R-:W2:Y:S06]  /*3d80*/  LDCU UR35, c[0x0][0xb20] ;  /* 0x00016400ff2377ac */ /* 0x000eac0008000800 */
[----:B------:R-:W4:Y:S01]  /*3d90*/  LDC.64 R4, c[0x0][0x890] ;  /* 0x00022400ff047b82 */ /* 0x000f220000000a00 */
[----:B------:R-:W2:Y:S01]  /*3da0*/  LDCU UR4, c[0x0][0xb30] ;  /* 0x00016600ff0477ac */ /* 0x000ea20008000800 */
[----:B------:R-:W-:Y:S01]  /*3db0*/  UMOV UR17, 0x400 ;  /* 0x0000040000117882 */ /* 0x000fe20000000000 */
[----:B-1----:R-:W-:-:S02]  /*3dc0*/  UIMAD.WIDE.U32 UR32, UR26, UR28, URZ ;  /* 0x0000001c1a2072a5 */ /* 0x002fc4000f8e00ff */
[----:B---3--:R-:W-:Y:S02]  /*3dd0*/  UIMAD.WIDE.U32 UR6, UR25, UR31, URZ ;  /* 0x0000001f190672a5 */ /* 0x008fe4000f8e00ff */
[----:B------:R-:W-:Y:S02]  /*3de0*/  ULEA UR17, UR48, UR17, 0x18 ;  /* 0x0000001130117291 */ /* 0x000fe4000f8ec0ff */
[----:B------:R-:W-:Y:S02]  /*3df0*/  UPLOP3.LUT UP3, UPT, UPT, UPT, UPT, 0x40, 0x4 ;  /* 0x000000000004789c */ /* 0x000fe40003f6e870 */
[----:B------:R-:W-:Y:S01]  /*3e00*/  UIADD3 UR5, UPT, UPT, UR17, 0x50, URZ ;  /* 0x0000005011057890 */ /* 0x000fe2000fffe0ff */
[----:B------:R-:W-:Y:S01]  /*3e10*/  UMOV UR32, UR33 ;  /* 0x0000002100207c82 */ /* 0x000fe20008000000 */
[----:B------:R-:W-:Y:S01]  /*3e20*/  UMOV UR27, UR7 ;  /* 0x00000007001b7c82 */ /* 0x000fe20008000000 */
[----:B------:R-:W-:Y:S02]  /*3e30*/  UISETP.GE.AND UP0, UPT, UR40, 0x1, UPT ;  /* 0x000000012800788c */ /* 0x000fe4000bf06270 */
[----:B------:R-:W-:Y:S01]  /*3e40*/  UISETP.NE.AND UP4, UPT, UR40, 0x1, UPT ;  /* 0x000000012800788c */ /* 0x000fe2000bf85270 */
[----:B------:R-:W1:Y:S01]  /*3e50*/  LDCU.64 UR14, c[0x0][0xb28] ;  /* 0x00016500ff0e77ac */ /* 0x000e620008000a00 */
[----:B------:R-:W-:-:S02]  /*3e60*/  UISETP.NE.AND UP6, UPT, UR16, 0x1, UPT ;  /* 0x000000011000788c */ /* 0x000fc4000bfc5270 */
[----:B------:R-:W-:Y:S02]  /*3e70*/  UISETP.NE.AND UP5, UPT, UR30, 0x1, UPT ;  /* 0x000000011e00788c */ /* 0x000fe4000bfa5270 */
[----:B------:R-:W-:Y:S02]  /*3e80*/  UPRMT UR48, UR48, 0x654, UR5 ;  /* 0x0000065430307896 */ /* 0x000fe40008000005 */
[----:B------:R-:W-:Y:S02]  /*3e90*/  USHF.R.U32.HI UR32, URZ, UR29, UR32 ;  /* 0x0000001dff207299 */ /* 0x000fe40008011620 */
[----:B--2---:R-:W-:Y:S02]  /*3ea0*/  USHF.R.U32.HI UR27, URZ, UR35, UR27 ;  /* 0x00000023ff1b7299 */ /* 0x004fe4000801161b */
[----:B------:R-:W-:-:S11]  /*3eb0*/  UISETP.NE.AND UP2, UPT, UR4, 0x1, UPT ;  /* 0x000000010400788c */ /* 0x000fd6000bf45270 */
.L_x_83:
[C---:B------:R-:W-:Y:S02]  /*3ec0*/  LEA R12, R14.reuse, UR17, 0x3 ;  /* 0x000000110e0c7c11 */ /* 0x040fe4000f8e18ff */
[----:B------:R-:W-:Y:S02]  /*3ed0*/  SHF.L.U32 R0, R13, 0x1f, RZ ;  /* 0x0000001f0d007819 */ /* 0x000fe400000006ff */
[----:B------:R-:W-:Y:S02]  /*3ee0*/  LEA R8, R14, UR17, 0x4 ;  /* 0x000000110e087c11 */ /* 0x000fe4000f8e20ff */
[----:B--2---:R-:W2:Y:S02]  /*3ef0*/  SYNCS.PHASECHK.TRANS64.TRYWAIT P0, [R12+URZ+0x70], R0 ;  /* 0x000070000c0075a7 */ /* 0x004ea400080011ff */
[----:B--2---:R-:W-:Y:S05]  /*3f00*/  @!P0 BRA `(.L_x_76) ;  /* 0x0000002c00d08947 */ /* 0x004fea0003800000 */
.L_x_132:
[----:B------:R-:W3:Y:S01]  /*3f10*/  LDS.128 R8, [R8+0x100] ;  /* 0x0001000008087984 */ /* 0x000ee20000000c00 */
[----:B------:R-:W-:Y:S01]  /*3f20*/  UISETP.GE.AND UP0, UPT, UR40, 0x1, UPT ;  /* 0x000000012800788c */ /* 0x000fe2000bf06270 */
[----:B------:R-:W-:Y:S01]  /*3f30*/  @!PT LDS RZ, [RZ] ;  /* 0x00000000fffff984 */ /* 0x000fe20000000800 */
[----:B------:R-:W-:Y:S01]  /*3f40*/  @!PT LDS RZ, [RZ] ;  /* 0x00000000fffff984 */ /* 0x000fe20000000800 */
[----:B------:R-:W-:Y:S01]  /*3f50*/  @!PT LDS RZ, [RZ] ;  /* 0x00000000fffff984 */ /* 0x000fe20000000800 */
[----:B------:R-:W-:Y:S01]  /*3f60*/  @!PT LDS RZ, [RZ] ;  /* 0x00000000fffff984 */ /* 0x000fe20000000800 */
[----:B------:R1:W-:Y:S06]  /*3f70*/  MEMBAR.ALL.CTA ;  /* 0x0000000000007992 */ /* 0x0003ec0000008000 */
[----:B-1----:R-:W1:Y:S01]  /*3f80*/  FENCE.VIEW.ASYNC.S ;  /* 0x00000000000073c6 */ /* 0x002e620000000000 */
[----:B---3--:R-:W-:Y:S11]  /*3f90*/  LOP3.LUT P0, RZ, R10, 0x1, RZ, 0xc0, !PT ;  /* 0x000000010aff7812 */ /* 0x008ff6000780c0ff */
[----:B------:R-:W-:Y:S02]  /*3fa0*/  @!UPT UIADD3 URZ, UPT, UPT, URZ, URZ, URZ ;  /* 0x000000fffffff290 */ /* 0x000fe4000fffe0ff */
[----:B-1----:R-:W-:Y:S01]  /*3fb0*/  VOTEU.ANY UP1, P0 ;  /* 0x0000000000ff7886 */ /* 0x002fe20000020100 */
[----:B------:R-:W-:Y:S11]  /*3fc0*/  PLOP3.LUT P0, PT, PT, PT, UP1, 0x80, 0x8 ;  /* 0x000000000008781c */ /* 0x000ff60003f0f018 */
[----:B------:R-:W-:Y:S02]  /*3fd0*/  @!UPT UIADD3 URZ, UPT, UPT, URZ, URZ, URZ ;  /* 0x000000fffffff290 */ /* 0x000fe4000fffe0ff */
[----:B--2---:R-:W-:Y:S02]  /*3fe0*/  @P0 SHF.R.U32.HI R0, RZ, 0x10, R9 ;  /* 0x00000010ff000819 */ /* 0x004fe40000011609 */
[----:B------:R-:W-:Y:S02]  /*3ff0*/  @P0 MOV R6, R8 ;  /* 0x0000000800060202 */ /* 0x000fe40000000f00 */
[----:B------:R-:W-:Y:S01]  /*4000*/  @P0 R2UR UR4, R0 ;  /* 0x00000000000402ca */ /* 0x000fe200000e0000 */
[----:B------:R-:W-:Y:S01]  /*4010*/  VIADD R0, R12, 0x80 ;  /* 0x000000800c007836 */ /* 0x000fe20000000000 */
[----:B------:R-:W-:Y:S02]  /*4020*/  @P0 LOP3.LUT R8, R9, 0xffff, RZ, 0xc0, !PT ;  /* 0x0000ffff09080812 */ /* 0x000fe400078ec0ff */
[----:B------:R-:W-:Y:S02]  /*4030*/  @P0 R2UR UR6, R6 ;  /* 0x00000000060602ca */ /* 0x000fe400000e0000 */
[----:B------:R-:W-:Y:S02]  /*4040*/  PRMT R0, RZ, 0x654, R0 ;  /* 0x00000654ff007816 */ /* 0x000fe40000000000 */
[----:B------:R-:W-:Y:S02]  /*4050*/  @P0 R2UR UR5, R8 ;  /* 0x00000000080502ca */ /* 0x000fe400000e0000 */
[----:B------:R1:W-:Y:S03]  /*4060*/  SYNCS.ARRIVE.TRANS64.RED.A1T0 RZ, [R0+URZ], RZ ;  /* 0x000000ff00ff79a7 */ /* 0x0003e600081004ff */
[----:B------:R-:W-:Y:S04]  /*4070*/  @UP1 UMOV UR24, UR4 ;  /* 0x0000000400181c82 */ /* 0x000fe80008000000 */
[----:B------:R-:W-:Y:S04]  /*4080*/  @UP1 UMOV UR13, UR6 ;  /* 0x00000006000d1c82 */ /* 0x000fe80008000000 */
[----:B------:R-:W-:Y:S01]  /*4090*/  @UP1 UMOV UR7, UR5 ;  /* 0x0000000500071c82 */ /* 0x000fe20008000000 */
[----:B------:R-:W-:Y:S05]  /*40a0*/  BRA.U !UP0, `(.L_x_77) ;  /* 0x0000000108a47547 */ /* 0x000fea000b800000 */
[----:B------:R-:W-:Y:S02]  /*40b0*/  UIMAD.WIDE.U32 UR10, UR7, UR31, URZ ;  /* 0x0000001f070a72a5 */ /* 0x000fe4000f8e00ff */
[----:B------:R-:W-:Y:S02]  /*40c0*/  UIMAD.WIDE.U32 UR18, UR13, UR28, URZ ;  /* 0x0000001c0d1272a5 */ /* 0x000fe4000f8e00ff */
[----:B------:R-:W-:Y:S02]  /*40d0*/  USEL UR4, UR25, UR27, !UP5 ;  /* 0x0000001b19047287 */ /* 0x000fe4000e800000 */
[----:B------:R-:W-:Y:S02]  /*40e0*/  USEL UR8, UR26, UR32, !UP6 ;  /* 0x000000201a087287 */ /* 0x000fe4000f000000 */
[----:B------:R-:W-:Y:S02]  /*40f0*/  UIMAD.WIDE.U32 UR20, UR4, UR14, URZ ;  /* 0x0000000e041472a5 */ /* 0x000fe4000f8e00ff */
[----:B------:R-:W-:Y:S01]  /*4100*/  UIMAD.WIDE.U32 UR22, UR8, UR14, URZ ;  /* 0x0000000e081672a5 */ /* 0x000fe2000f8e00ff */
[----:B------:R-:W-:Y:S02]  /*4110*/  UMOV UR5, UR11 ;  /* 0x0000000b00057c82 */ /* 0x000fe40008000000 */
[----:B------:R-:W-:Y:S03]  /*4120*/  USHF.R.U32.HI UR6, URZ, UR35, UR5 ;  /* 0x00000023ff067299 */ /* 0x000fe60008011605 */
[----:B------:R-:W-:Y:S01]  /*4130*/  UMOV UR5, UR19 ;  /* 0x0000001300057c82 */ /* 0x000fe20008000000 */
[----:B------:R-:W-:Y:S02]  /*4140*/  USEL UR6, UR7, UR6, !UP5 ;  /* 0x0000000607067287 */ /* 0x000fe4000e800000 */
[----:B------:R-:W-:Y:S02]  /*4150*/  USHF.R.U32.HI UR9, URZ, UR29, UR5 ;  /* 0x0000001dff097299 */ /* 0x000fe40008011605 */
[----:B------:R-:W-:Y:S01]  /*4160*/  UIMAD.WIDE.U32 UR10, UR6, UR14, URZ ;  /* 0x0000000e060a72a5 */ /* 0x000fe2000f8e00ff */
[----:B------:R-:W-:Y:S02]  /*4170*/  UMOV UR5, UR21 ;  /* 0x0000001500057c82 */ /* 0x000fe40008000000 */
[----:B------:R-:W-:Y:S03]  /*4180*/  @UP4 USHF.R.U32.HI UR4, URZ, UR15, UR5 ;  /* 0x0000000fff044299 */ /* 0x000fe60008011605 */
[----:B------:R-:W-:Y:S01]  /*4190*/  UMOV UR5, UR23 ;  /* 0x0000001700057c82 */ /* 0x000fe20008000000 */
[----:B------:R-:W-:Y:S02]  /*41a0*/  UIMAD UR4, UR40, UR4, URZ ;  /* 0x00000004280472a4 */ /* 0x000fe4000f8e02ff */
[----:B------:R-:W-:Y:S02]  /*41b0*/  @UP4 USHF.R.U32.HI UR8, URZ, UR15, UR5 ;  /* 0x0000000fff084299 */ /* 0x000fe40008011605 */
[----:B------:R-:W-:Y:S02]  /*41c0*/  USEL UR5, UR13, UR9, !UP6 ;  /* 0x000000090d057287 */ /* 0x000fe4000f000000 */
[----:B------:R-:W-:Y:S02]  /*41d0*/  UIMAD UR9, UR40, UR8, URZ ;  /* 0x00000008280972a4 */ /* 0x000fe4000f8e02ff */
[----:B------:R-:W-:Y:S03]  /*41e0*/  UISETP.GE.AND UP0, UPT, UR6, UR4, UPT ;  /* 0x000000040600728c */ /* 0x000fe6000bf06270 */
[----:B------:R-:W-:Y:S01]  /*41f0*/  UMOV UR4, UR11 ;  /* 0x0000000b00047c82 */ /* 0x000fe20008000000 */
[----:B------:R-:W-:Y:S02]  /*4200*/  UISETP.GE.OR UP0, UPT, UR5, UR9, UP0 ;  /* 0x000000090500728c */ /* 0x000fe40008706670 */
[----:B------:R-:W-:Y:S02]  /*4210*/  USHF.R.U32.HI UR4, URZ, UR15, UR4 ;  /* 0x0000000fff047299 */ /* 0x000fe40008011604 */
[----:B------:R-:W-:Y:S02]  /*4220*/  UIMAD.WIDE.U32 UR10, UR5, UR14, URZ ;  /* 0x0000000e050a72a5 */ /* 0x000fe4000f8e00ff */
[----:B------:R-:W-:Y:S04]  /*4230*/  USEL UR12, UR6, UR4, !UP4 ;  /* 0x00000004060c7287 */ /* 0x000fe8000e000000 */
[----:B------:R-:W-:Y:S01]  /*4240*/  UIADD3 UR9, UPT, UPT, -UR12, URZ, URZ ;  /* 0x000000ff0c097290 */ /* 0x000fe2000fffe1ff */
[----:B------:R-:W-:Y:S02]  /*4250*/  @!UP0 UMOV UR4, UR11 ;  /* 0x0000000b00048c82 */ /* 0x000fe40008000000 */
[----:B------:R-:W-:Y:S02]  /*4260*/  @!UP0 USHF.R.U32.HI UR4, URZ, UR15, UR4 ;  /* 0x0000000fff048299 */ /* 0x000fe40008011604 */
[----:B------:R-:W-:Y:S02]  /*4270*/  UIMAD UR9, UR40, UR9, UR6 ;  /* 0x00000009280972a4 */ /* 0x000fe4000f8e0206 */
[----:B------:R-:W-:Y:S04]  /*4280*/  @!UP0 USEL UR4, UR5, UR4, !UP4 ;  /* 0x0000000405048287 */ /* 0x000fe8000e000000 */
[----:B------:R-:W-:Y:S02]  /*4290*/  @!UP0 UIMAD UR9, UR8, UR9, UR4 ;  /* 0x00000009080982a4 */ /* 0x000fe4000f8e0204 */
[----:B------:R-:W-:Y:S02]  /*42a0*/  @!UP0 UIADD3 UR10, UPT, UPT, UR12, -UR4, URZ ;  /* 0x800000040c0a8290 */ /* 0x000fe4000fffe0ff */
[----:B------:R-:W-:Y:S02]  /*42b0*/  UIADD3 UR4, UPT, UPT, -UR5, URZ, URZ ;  /* 0x000000ff05047290 */ /* 0x000fe4000fffe1ff */
[----:B------:R-:W-:Y:S02]  /*42c0*/  UIADD3 UR8, UPT, UPT, -UR6, URZ, URZ ;  /* 0x000000ff06087290 */ /* 0x000fe4000fffe1ff */
[----:B------:R-:W-:Y:S02]  /*42d0*/  @!UP0 UIMAD UR6, UR10, UR40, UR5 ;  /* 0x000000280a0682a4 */ /* 0x000fe4000f8e0205 */
[----:B------:R-:W-:Y:S02]  /*42e0*/  UIMAD UR13, UR16, UR4, UR13 ;  /* 0x00000004100d72a4 */ /* 0x000fe4000f8e020d */
[----:B------:R-:W-:Y:S01]  /*42f0*/  UIMAD UR7, UR30, UR8, UR7 ;  /* 0x000000081e0772a4 */ /* 0x000fe2000f8e0207 */
[----:B------:R-:W-:Y:S02]  /*4300*/  @!UP0 UMOV UR5, UR9 ;  /* 0x0000000900058c82 */ /* 0x000fe40008000000 */
[----:B------:R-:W-:Y:S02]  /*4310*/  UIMAD UR13, UR5, UR16, UR13 ;  /* 0x00000010050d72a4 */ /* 0x000fe4000f8e020d */
[----:B------:R-:W-:Y:S11]  /*4320*/  UIMAD UR7, UR6, UR30, UR7 ;  /* 0x0000001e060772a4 */ /* 0x000ff6000f8e0207 */
[----:B------:R-:W-:Y:S01]  /*4330*/  @!UPT UIADD3 URZ, UPT, UPT, URZ, URZ, URZ ;  /* 0x000000fffffff290 */ /* 0x000fe2000fffe0ff */
.L_x_77:
[----:B------:R-:W2:Y:S01]  /*4340*/  @!UP2 LDCU.128 UR20, c[0x0][0xb10] ;  /* 0x00016200ff14a7ac */ /* 0x000ea20008000c00 */
[C---:B----4-:R-:W-:Y:S02]  /*4350*/  ISETP.NE.U32.AND P1, PT, R4.reuse, RZ, PT ;  /* 0x000000ff0400720c */ /* 0x050fe40003f25070 */
[----:B------:R-:W-:Y:S02]  /*4360*/  ISETP.NE.U32.AND P0, PT, R4, RZ, PT ;  /* 0x000000ff0400720c */ /* 0x000fe40003f05070 */
[C---:B------:R-:W-:Y:S02]  /*4370*/  ISETP.NE.AND.EX P1, PT, R5.reuse, RZ, PT, P1 ;  /* 0x000000ff0500720c */ /* 0x040fe40003f25310 */
[----:B------:R-:W-:Y:S01]  /*4380*/  ISETP.NE.AND.EX P0, PT, R5, RZ, PT, P0 ;  /* 0x000000ff0500720c */ /* 0x000fe20003f05300 */
[----:B------:R-:W3:Y:S01]  /*4390*/  @!UP2 LDCU UR5, c[0x0][0xb0c] ;  /* 0x00016180ff05a7ac */ /* 0x000ee20008000800 */
[----:B------:R-:W-:Y:S01]  /*43a0*/  SHF.L.U32 R6, R15, 0x1f, RZ ;  /* 0x0000001f0f067819 */ /* 0x000fe200000006ff */
[----:B--2---:R-:W-:Y:S07]  /*43b0*/  UIMAD.WIDE.U32 UR8, UR13, UR20, URZ ;  /* 0x000000140d0872a5 */ /* 0x004fee000f8e00ff */
[----:B------:R-:W-:Y:S01]  /*43c0*/  @!UP2 UMOV UR4, UR9 ;  /* 0x000000090004ac82 */ /* 0x000fe20008000000 */
[----:B---3--:R-:W-:Y:S02]  /*43d0*/  @!UP2 UISETP.NE.AND UP0, UPT, UR5, 0x1, UPT ;  /* 0x000000010500a88c */ /* 0x008fe4000bf05270 */
[----:B------:R-:W-:Y:S02]  /*43e0*/  @!UP2 USHF.R.U32.HI UR4, URZ, UR21, UR4 ;  /* 0x00000015ff04a299 */ /* 0x000fe40008011604 */
[----:B------:R-:W-:Y:S02]  /*43f0*/  UIMAD.WIDE.U32 UR8, UR7, UR23, URZ ;  /* 0x00000017070872a5 */ /* 0x000fe4000f8e00ff */
[----:B------:R-:W-:Y:S02]  /*4400*/  @!UP2 USEL UR10, UR13, UR4, !UP0 ;  /* 0x000000040d0aa287 */ /* 0x000fe4000c000000 */
[----:B------:R-:W-:Y:S03]  /*4410*/  @!UP2 UISETP.NE.AND UP0, UPT, UR22, 0x1, UPT ;  /* 0x000000011600a88c */ /* 0x000fe6000bf05270 */
[----:B------:R-:W-:Y:S02]  /*4420*/  @!UP2 UMOV UR6, UR9 ;  /* 0x000000090006ac82 */ /* 0x000fe40008000000 */
[----:B------:R-:W2:Y:S02]  /*4430*/  @!UP2 LDCU UR4, c[0x0][0xb20] ;  /* 0x00016400ff04a7ac */ /* 0x000ea40008000800 */
[----:B--2---:R-:W-:Y:S04]  /*4440*/  @!UP2 USHF.R.U32.HI UR6, URZ, UR4, UR6 ;  /* 0x00000004ff06a299 */ /* 0x004fe80008011606 */
[----:B------:R-:W-:Y:S04]  /*4450*/  @!UP2 USEL UR6, UR7, UR6, !UP0 ;  /* 0x000000060706a287 */ /* 0x000fe8000c000000 */
[----:B------:R-:W-:Y:S02]  /*4460*/  @!UP2 UIADD3 UR4, UPT, UPT, -UR10, UR6, URZ ;  /* 0x000000060a04a290 */ /* 0x000fe4000fffe1ff */
[----:B------:R-:W-:Y:S02]  /*4470*/  @!UP2 UIADD3 UR6, UPT, UPT, UR10, -UR6, URZ ;  /* 0x800000060a06a290 */ /* 0x000fe4000fffe0ff */
[----:B------:R-:W-:Y:S02]  /*4480*/  @!UP2 UIMAD UR13, UR4, UR5, UR13 ;  /* 0x00000005040da2a4 */ /* 0x000fe4000f8e020d */
[----:B------:R-:W-:Y:S01]  /*4490*/  @!UP2 UIMAD UR7, UR6, UR22, UR7 ;  /* 0x000000160607a2a4 */ /* 0x000fe2000f8e0207 */
[----:B------:R-:W-:Y:S11]  /*44a0*/  BRA.U UP3, `(.L_x_78) ;  /* 0x0000000103107547 */ /* 0x000ff6000b800000 */
[----:B------:R-:W-:Y:S04]  /*44b0*/  MOV R8, UR34 ;  /* 0x0000002200087c02 */ /* 0x000fe80008000f00 */
[----:B------:R-:W-:Y:S04]  /*44c0*/  SHF.L.U32 R8, R8, 0x1f, RZ ;  /* 0x0000001f08087819 */ /* 0x000fe800000006ff */
[----:B------:R-:W2:Y:S02]  /*44d0*/  SYNCS.PHASECHK.TRANS64.TRYWAIT P2, [UR17+0x68], R8 ;  /* 0x00006808ff0075a7 */ /* 0x000ea40008041111 */
[----:B--2---:R-:W-:Y:S05]  /*44e0*/  @!P2 BRA `(.L_x_79) ;  /* 0x00000028006ca947 */ /* 0x004fea0003800000 */
.L_x_78:
[----:B------:R-:W-:Y:S05]  /*44f0*/  @!P1 BRA `(.L_x_80) ;  /* 0x0000000000309947 */ /* 0x000fea0003800000 */
[----:B------:R-:W-:Y:S01]  /*4500*/  ISETP.NE.U32.AND P1, PT, R2, RZ, PT ;  /* 0x000000ff0200720c */ /* 0x000fe20003f25070 */
[----:B------:R-:W2:Y:S01]  /*4510*/  LDCU.64 UR4, c[0x0][0x358] ;  /* 0x00006b00ff0477ac */ /* 0x000ea20008000a00 */
[----:B------:R-:W-:Y:S02]  /*4520*/  IMAD.MOV.U32 R80, RZ, RZ, 0x1 ;  /* 0x00000001ff507424 */ /* 0x000fe400078e00ff */
[----:B------:R-:W-:Y:S11]  /*4530*/  ISETP.NE.AND.EX P1, PT, R3, RZ, PT, P1 ;  /* 0x000000ff0300720c */ /* 0x000ff60003f25310 */
[----:B------:R-:W-:Y:S02]  /*4540*/  @!UPT UIADD3 URZ, UPT, UPT, URZ, URZ, URZ ;  /* 0x000000fffffff290 */ /* 0x000fe4000fffe0ff */
[----:B-1----:R-:W1:Y:S01]  /*4550*/  @P1 LDC.64 R8, c[0x0][0x888] ;  /* 0x00022200ff081b82 */ /* 0x002e620000000a00 */
[----:B------:R-:W-:Y:S04]  /*4560*/  @P1 IMAD R0, R4, UR36, RZ ;  /* 0x0000002404001c24 */ /* 0x000fe8000f8e02ff */
[----:B-1----:R-:W-:Y:S04]  /*4570*/  @P1 IMAD.WIDE R8, R0, 0x4, R8 ;  /* 0x0000000400081825 */ /* 0x002fe800078e0208 */
[----:B------:R-:W-:Y:S01]  /*4580*/  HFMA2 R0, -RZ, RZ, 0, 5.9604644775390625e-08 ;  /* 0x00000001ff007431 */ /* 0x000fe200000001ff */
[----:B--2--5:R2:W5:Y:S04]  /*4590*/  @P1 LDG.E R39, desc[UR4][R8.64] ;  /* 0x0000000408271981 */ /* 0x024568000c1e1900 */
[----:B------:R-:W-:Y:S01]  /*45a0*/  @!P1 PRMT R80, R0, 0x7610, R80 ;  /* 0x0000761000509816 */ /* 0x000fe20000000050 */
[----:B--2---:R-:W3:Y:S06]  /*45b0*/  @!P1 LDC R39, c[0x0][0x880] ;  /* 0x00022000ff279b82 */ /* 0x004eec0000000800 */
.L_x_80:
[----:B---3-5:R-:W-:Y:S01]  /*45c0*/  @!P0 ISETP.EQ.AND P1, PT, R39, RZ, PT ;  /* 0x000000ff2700820c */ /* 0x028fe20003f22270 */
[----:B------:R-:W-:Y:S01]  /*45d0*/  @!UPT UIADD3 URZ, UPT, UPT, URZ, URZ, URZ ;  /* 0x000000fffffff290 */ /* 0x000fe2000fffe0ff */
[----:B------:R-:W-:Y:S11]  /*45e0*/  @!P0 BRA `(.L_x_81) ;  /* 0x0000000000188947 */ /* 0x000ff60003800000 */
[----:B------:R-:W-:Y:S02]  /*45f0*/  LOP3.LUT P0, RZ, R80, 0xff, RZ, 0xc0, !PT ;  /* 0x000000ff50ff7812 */ /* 0x000fe4000780c0ff */
[----:B------:R-:W-:Y:S04]  /*4600*/  ISETP.NE.U32.AND P1, PT, R2, RZ, PT ;  /* 0x000000ff0200720c */ /* 0x000fe80003f25070 */
[----:B------:R-:W-:Y:S04]  /*4610*/  ISETP.NE.AND.EX P1, PT, R3, RZ, PT, P1 ;  /* 0x000000ff0300720c */ /* 0x000fe80003f25310 */
[----:B------:R-:W-:Y:S03]  /*4620*/  PLOP3.LUT P1, PT, P1, PT, PT, 0x8, 0x80 ;  /* 0x000000000080781c */ /* 0x000fe60000f2e170 */
[----:B------:R-:W-:Y:S11]  /*4630*/  @P0 ISETP.EQ.AND P1, PT, R39, RZ, PT ;  /* 0x000000ff2700020c */ /* 0x000ff60003f22270 */
[----:B------:R-:W-:Y:S02]  /*4640*/  @!UPT UIADD3 URZ, UPT, UPT, URZ, URZ, URZ ;  /* 0x000000fffffff290 */ /* 0x000fe4000fffe0ff */
.L_x_81:
[----:B------:R-:W2:Y:S01]  /*4650*/  SYNCS.PHASECHK.TRANS64.TRYWAIT P0, [UR17+0x58], R6 ;  /* 0x00005806ff0075a7 */ /* 0x000ea20008001111 */
[----:B------:R-:W-:Y:S02]  /*4660*/  ELECT P2, URZ, PT ;  /* 0x0000000000ff782f */ /* 0x000fe40003840000 */
[----:B------:R-:W-:Y:S01]  /*4670*/  IADD3 R14, PT, PT, R14, 0x1, RZ ;  /* 0x000000010e0e7810 */ /* 0x000fe20007ffe0ff */
[----:B--2---:R-:W-:Y:S10]  /*4680*/  @!P0 BRA `(.L_x_82) ;  /* 0x00000028001c8947 */ /* 0x004ff40003800000 */
.L_x_135:
[----:B------:R-:W-:Y:S01]  /*4690*/  PLOP3.LUT P1, PT, P1, P2, PT, 0xf2, 0x2f ;  /* 0x00000000002f781c */ /* 0x000fe20000f25e72 */
[----:B------:R-:W-:Y:S01]  /*46a0*/  UMOV UR18, 0x0 ;  /* 0x0000000000127882 */ /* 0x000fe20000000000 */
[----:B------:R-:W-:Y:S01]  /*46b0*/  UMOV UR19, 0x10000000 ;  /* 0x1000000000137882 */ /* 0x000fe20000000000 */
[----:B------:R-:W-:Y:S01]  /*46c0*/  UMOV UR12, UR36 ;  /* 0x00000024000c7c82 */ /* 0x000fe20008000000 */
[----:B------:R-:W-:Y:S01]  /*46d0*/  LOP3.LUT R15, R15, 0x1, RZ, 0x3c, !PT ;  /* 0x000000010f0f7812 */ /* 0x000fe200078e3cff */
[----:B------:R-:W-:Y:S01]  /*46e0*/  UPLOP3.LUT UP3, UPT, UPT, UPT, UPT, 0x80, 0x8 ;  /* 0x000000000008789c */ /* 0x000fe20003f6f070 */
[----:B------:R-:W-:Y:S07]  /*46f0*/  UMOV UR36, UR24 ;  /* 0x0000001800247c82 */ /* 0x000fee0008000000 */
[----:B-1----:R-:W-:Y:S01]  /*4700*/  @!P1 IADD3 R6, P0, PT, R16, 0x580, RZ ;  /* 0x0000058010069810 */ /* 0x002fe20007f1e0ff */
[----:B------:R-:W-:Y:S03]  /*4710*/  VOTEU.ALL UP0, P1 ;  /* 0x0000000000ff7886 */ /* 0x000fe60000800000 */
[----:B------:R-:W-:Y:S01]  /*4720*/  @!P1 R2UR UR5, R6 ;  /* 0x00000000060592ca */ /* 0x000fe200000e0000 */
[----:B------:R-:W-:Y:S01]  /*4730*/  @!P1 IMAD.X R0, RZ, RZ, R17, P0 ;  /* 0x000000ffff009224 */ /* 0x000fe200000e0611 */
[----:B------:R-:W-:Y:S01]  /*4740*/  @!UP0 USHF.L.U32 UR10, UR45, 0x6, URZ ;  /* 0x000000062d0a8899 */ /* 0x000fe200080006ff */
[----:B------:R-:W-:Y:S01]  /*4750*/  ISETP.NE.AND P0, PT, R14, 0x2, PT ;  /* 0x000000020e00780c */ /* 0x000fe20003f05270 */
[----:B------:R-:W-:Y:S02]  /*4760*/  @!UP0 USHF.L.U32 UR11, UR46, 0x6, URZ ;  /* 0x000000062e0b8899 */ /* 0x000fe400080006ff */
[----:B------:R-:W-:Y:S01]  /*4770*/  @!P1 R2UR UR4, R0 ;  /* 0x00000000000492ca */ /* 0x000fe200000e0000 */
[----:B------:R-:W-:Y:S01]  /*4780*/  @!UP0 UIADD3 UR8, UPT, UPT, UR17, 0x200, URZ ;  /* 0x0000020011088890 */ /* 0x000fe2000fffe0ff */
[----:B------:R-:W-:Y:S01]  /*4790*/  SEL R0, RZ, 0x1, P0 ;  /* 0x00000001ff007807 */ /* 0x000fe20000000000 */
[----:B------:R-:W-:Y:S01]  /*47a0*/  @!UP0 UIADD3 UR9, UPT, UPT, UR17, 0x50, URZ ;  /* 0x0000005011098890 */ /* 0x000fe2000fffe0ff */
[----:B------:R-:W-:Y:S01]  /*47b0*/  SEL R14, R14, RZ, P0 ;  /* 0x000000ff0e0e7207 */ /* 0x000fe20000000000 */
[----:B------:R-:W-:Y:S01]  /*47c0*/  VOTEU.ALL UP0, P1 ;  /* 0x0000000000ff7886 */ /* 0x000fe20000800000 */
[----:B------:R-:W-:Y:S01]  /*47d0*/  LOP3.LUT R13, R13, R0, RZ, 0x3c, !PT ;  /* 0x000000000d0d7212 */ /* 0x000fe200078e3cff */
[----:B------:R-:W-:Y:S01]  /*47e0*/  IMAD.U32 R8, RZ, RZ, UR5 ;  /* 0x00000005ff087e24 */ /* 0x000fe2000f8e00ff */
[----:B------:R-:W-:Y:S02]  /*47f0*/  UIADD3 UR45, UPT, UPT, UR7, UR57, URZ ;  /* 0x00000039072d7290 */ /* 0x000fe4000fffe0ff */
[----:B------:R-:W-:Y:S03]  /*4800*/  UIADD3 UR46, UPT, UPT, UR13, UR60, URZ ;  /* 0x0000003c0d2e7290 */ /* 0x000fe6000fffe0ff */
[----:B------:R-:W-:Y:S01]  /*4810*/  IMAD.U32 R9, RZ, RZ, UR4 ;  /* 0x00000004ff097e24 */ /* 0x000fe2000f8e00ff */
[----:B------:R-:W-:Y:S04]  /*4820*/  @!P1 R2UR UR4, R8 ;  /* 0x00000000080492ca */ /* 0x000fe800000e0000 */
[----:B------:R-:W-:Y:S11]  /*4830*/  @!P1 R2UR UR5, R9 ;  /* 0x00000000090592ca */ /* 0x000ff600000e0000 */
[----:B------:R-:W-:Y:S02]  /*4840*/  @!UPT UIADD3 URZ, UPT, UPT, URZ, URZ, URZ ;  /* 0x000000fffffff290 */ /* 0x000fe4000fffe0ff */
[----:B------:R2:W-:Y:S01]  /*4850*/  @!UP0 UTMALDG.3D [UR8], [UR4], desc[UR18] ;  /* 0x00001208040085b4 */ /* 0x0005e20008011000 */
[----:B------:R2:W-:Y:S01]  /*4860*/  @!P1 SYNCS.ARRIVE.TRANS64.RED.A0TR RZ, [UR17+0x50], R7 ;  /* 0x00005007ffff99a7 */ /* 0x0005e20008300411 */
[----:B------:R-:W-:Y:S01]  /*4870*/  SYNCS.ARRIVE.TRANS64.RED.A1T0 RZ, [UR48], RZ ;  /* 0x000000ffffff79a7 */ /* 0x000fe20008100430 */
[----:B------:R-:W-:Y:S05]  /*4880*/  BRA.U UP1, `(.L_x_83) ;  /* 0xfffffff5018c7547 */ /* 0x000fea000b83ffff */
[----:B------:R-:W-:Y:S07]  /*4890*/  MOV R0, UR17 ;  /* 0x0000001100007c02 */ /* 0x000fee0008000f00 */
.L_x_84:
[----:B-1----:R-:W-:-:S04]  /*48a0*/  SHF.L.U32 R2, R15, 0x1f, RZ ;  /* 0x0000001f0f027819 */ /* 0x002fc800000006ff */
[----:B------:R1:W3:Y:S03]  /*48b0*/  SYNCS.PHASECHK.TRANS64.TRYWAIT P0, [R0+URZ+0x58], R2 ;  /* 0x00005802000075a7 */ /* 0x0002e600080011ff */
[----:B---3--:R-:W-:Y:S05]  /*48c0*/  @!P0 NANOSLEEP.SYNCS 0x989680 ;  /* 0x009896800000895d */ /* 0x008fea0003900000 */
[----:B------:R-:W3:Y:S02]  /*48d0*/  @!P0 SYNCS.PHASECHK.TRANS64 P0, [R0+URZ+0x58], R2 ;  /* 0x00005802000085a7 */ /* 0x000ee400080010ff */
[----:B--23--:R-:W-:Y:S05]  /*48e0*/  @P0 EXIT ;  /* 0x000000000000094d */ /* 0x00cfea0003800000 */
[----:B------:R-:W-:Y:S05]  /*48f0*/  BRA `(.L_x_84) ;  /* 0xfffffffc00e87947 */ /* 0x000fea000383ffff */
.L_x_75:
[----:B------:R-:W-:-:S06]  /*4900*/  UISETP.GE.AND UP0, UPT, UR22, 0x4, UPT ;  /* 0x000000041600788c */ /* 0x000fcc000bf06270 */
[----:B------:R-:W-:-:S13]  /*4910*/  PLOP3.LUT P0, PT, PT, PT, UP0, 0x80, 0x8 ;  /* 0x000000000008781c */ /* 0x000fda0003f0f008 */
[----:B------:R-:W-:Y:S05]  /*4920*/  @!P0 EXIT ;  /* 0x000000000000894d */ /* 0x000fea0003800000 */
[----:B------:R-:W-:Y:S01]  /*4930*/  BAR.SYNC.DEFER_BLOCKING 0x6, 0xa0 ;  /* 0x0182800000007b1d */ /* 0x000fe20000010000 */
[C---:B------:R-:W-:Y:S01]  /*4940*/  IMAD.SHL.U32 R7, R69.reuse, 0x40, RZ ;  /* 0x0000004045077824 */ /* 0x040fe200078e00ff */
[----:B------:R-:W-:Y:S01]  /*4950*/  CS2R R84, SRZ ;  /* 0x0000000000547805 */ /* 0x000fe2000001ff00 */
[C---:B------:R-:W-:Y:S01]  /*4960*/  IMAD.SHL.U32 R4, R69.reuse, 0x20, RZ ;  /* 0x0000002045047824 */ /* 0x040fe200078e00ff */
[----:B------:R-:W-:Y:S01]  /*4970*/  CS2R R82, SRZ ;  /* 0x0000000000527805 */ /* 0x000fe2000001ff00 */
[----:B------:R-:W-:Y:S01]  /*4980*/  IMAD.SHL.U32 R5, R69, 0x8, RZ ;  /* 0x0000000845057824 */ /* 0x000fe200078e00ff */
[----:B------:R-:W-:Y:S01]  /*4990*/  UMOV UR44, 0x400 ;  /* 0x00000400002c7882 */ /* 0x000fe20000000000 */
[----:B------:R-:W-:Y:S01]  /*49a0*/  LOP3.LUT R6, R7, 0x180, RZ, 0xc0, !PT ;  /* 0x0000018007067812 */ /* 0x000fe200078ec0ff */
[----:B------:R-:W-:Y:S01]  /*49b0*/  ULEA UR44, UR48, UR44, 0x18 ;  /* 0x0000002c302c7291 */ /* 0x000fe2000f8ec0ff */
[----:B------:R-:W-:Y:S01]  /*49c0*/  LOP3.LUT R4, R4, 0xc00, RZ, 0xc0, !PT ;  /* 0x00000c0004047812 */ /* 0x000fe200078ec0ff */
[----:B------:R-:W1:Y:S01]  /*49d0*/  LDC.64 R74, c[0x0][0x888] ;  /* 0x00022200ff4a7b82 */ /* 0x000e620000000a00 */
[----:B------:R-:W-:Y:S01]  /*49e0*/  LOP3.LUT R5, R6, 0x30, R5, 0xf8, !PT ;  /* 0x0000003006057812 */ /* 0x000fe200078ef805 */
[C---:B------:R-:W-:Y:S01]  /*49f0*/  IMAD.SHL.U32 R6, R69.reuse, 0x2, RZ ;  /* 0x0000000245067824 */ /* 0x040fe200078e00ff */
[--C-:B------:R-:W-:Y:S01]  /*4a00*/  LOP3.LUT R4, R4, 0x40, R7.reuse, 0xf8, !PT ;  /* 0x0000004004047812 */ /* 0x100fe200078ef807 */
[C---:B------:R-:W-:Y:S01]  /*4a10*/  IMAD.U32 R37, R69.reuse, 0x10000, RZ ;  /* 0x0001000045257824 */ /* 0x040fe200078e00ff */
[----:B------:R-:W-:Y:S01]  /*4a20*/  UIADD3 UR4, UPT, UPT, UR44, 0x1200, URZ ;  /* 0x000012002c047890 */ /* 0x000fe2000fffe0ff */
[----:B------:R-:W-:Y:S01]  /*4a30*/  IMAD.SHL.U32 R78, R69, 0x10, RZ ;  /* 0x00000010454e7824 */ /* 0x000fe200078e00ff */
[----:B------:R-:W-:Y:S01]  /*4a40*/  LOP3.LUT R5, R5, 0x20, R6, 0x78, !PT ;  /* 0x0000002005057812 */ /* 0x000fe200078e7806 */
[----:B------:R-:W2:Y:S01]  /*4a50*/  LDC.64 R76, c[0x0][0x890] ;  /* 0x00022400ff4c7b82 */ /* 0x000ea20000000a00 */
[----:B------:R-:W-:Y:S01]  /*4a60*/  LOP3.LUT R4, R4, 0x200, R7, 0xf8, !PT ;  /* 0x0000020004047812 */ /* 0x000fe200078ef807 */
[----:B------:R-:W-:Y:S01]  /*4a70*/  IMAD.MOV.U32 R36, RZ, RZ, RZ ;  /* 0x000000ffff247224 */ /* 0x000fe200078e00ff */
[----:B------:R-:W-:Y:S01]  /*4a80*/  LOP3.LUT R37, R37, 0x600000, RZ, 0xc0, !PT ;  /* 0x0060000025257812 */ /* 0x000fe200078ec0ff */
[----:B------:R-:W-:Y:S01]  /*4a90*/  IMAD.U32 R86, RZ, RZ, UR4 ;  /* 0x00000004ff567e24 */ /* 0x000fe2000f8e00ff */
[----:B------:R-:W-:Y:S01]  /*4aa0*/  LOP3.LUT R79, R4, R5, RZ, 0xfc, !PT ;  /* 0x00000005044f7212 */ /* 0x000fe200078efcff */
[----:B------:R-:W3:Y:S01]  /*4ab0*/  LDS R0, [UR44+0x120] ;  /* 0x0001202cff007984 */ /* 0x000ee20008000800 */
[----:B------:R-:W-:Y:S01]  /*4ac0*/  LOP3.LUT R78, R78, 0x20, RZ, 0xc0, !PT ;  /* 0x000000204e4e7812 */ /* 0x000fe200078ec0ff */
[----:B------:R-:W4:Y:S01]  /*4ad0*/  LDC.64 R72, c[0x0][0x8b0] ;  /* 0x00022c00ff487b82 */ /* 0x000f220000000a00 */
[----:B------:R-:W1:Y:S01]  /*4ae0*/  LDCU UR50, c[0x0][0x370] ;  /* 0x00006e00ff3277ac */ /* 0x000e620008000800 */
[----:B------:R-:W-:Y:S01]  /*4af0*/  VIADD R4, R79, UR44 ;  /* 0x0000002c4f047c36 */ /* 0x000fe20008000000 */
[----:B------:R-:W1:Y:S04]  /*4b00*/  LDCU.64 UR62, c[0x0][0x348] ;  /* 0x00006900ff3e77ac */ /* 0x000e680008000a00 */
[----:B------:R-:W-:Y:S01]  /*4b10*/  IADD3 R78, PT, PT, -R78, 0x200, R4 ;  /* 0x000002004e4e7810 */ /* 0x000fe20007ffe104 */
[----:B------:R-:W1:Y:S01]  /*4b20*/  LDC.64 R70, c[0x0][0x8a8] ;  /* 0x00022a00ff467b82 */ /* 0x000e620000000a00 */
[----:B------:R-:W1:Y:S01]  /*4b30*/  LDCU UR41, c[0x0][0xb0c] ;  /* 0x00016180ff2977ac */ /* 0x000e620008000800 */
[----:B------:R-:W1:Y:S01]  /*4b40*/  LDCU UR39, c[0x0][0xb30] ;  /* 0x00016600ff2777ac */ /* 0x000e620008000800 */
[----:B------:R-:W1:Y:S01]  /*4b50*/  LDCU.64 UR58, c[0x0][0x888] ;  /* 0x00011100ff3a77ac */ /* 0x000e620008000a00 */
[----:B------:R-:W1:Y:S01]  /*4b60*/  LDCU.64 UR42, c[0x0][0xb28] ;  /* 0x00016500ff2a77ac */ /* 0x000e620008000a00 */
[----:B------:R-:W1:Y:S01]  /*4b70*/  LDCU.128 UR52, c[0x0][0xb10] ;  /* 0x00016200ff3477ac */ /* 0x000e620008000c00 */
[----:B------:R-:W1:Y:S01]  /*4b80*/  LDCU UR49, c[0x0][0x374] ;  /* 0x00006e80ff3177ac */ /* 0x000e620008000800 */
[----:B------:R-:W-:Y:S01]  /*4b90*/  UIADD3 UR56, UPT, UPT, UR44, 0x200, URZ ;  /* 0x000002002c387890 */ /* 0x000fe2000fffe0ff */
[----:B---3--:R-:W-:-:S11]  /*4ba0*/  IMAD.IADD R37, R0, 0x1, R37 ;  /* 0x0000000100257824 */ /* 0x008fd600078e0225 */
.L_x_102:
[----:B------:R-:W-:Y:S02]  /*4bb0*/  LEA R3, R82, UR44, 0x3 ;  /* 0x0000002c52037c11 */ /* 0x000fe4000f8e18ff */
[----:B------:R-:W-:Y:S02]  /*4bc0*/  SHF.L.U32 R0, R84, 0x1f, RZ ;  /* 0x0000001f54007819 */ /* 0x000fe400000006ff */
[----:B-1----:R-:W-:Y:S02]  /*4bd0*/  LEA R4, R82, UR44, 0x4 ;  /* 0x0000002c52047c11 */ /* 0x002fe4000f8e20ff */
[----:B------:R-:W3:Y:S02]  /*4be0*/  SYNCS.PHASECHK.TRANS64.TRYWAIT P0, [R3+URZ+0x70], R0 ;  /* 0x00007000030075a7 */ /* 0x000ee400080011ff */
[----:B--23--:R-:W-:Y:S05]  /*4bf0*/  @!P0 BRA `(.L_x_85) ;  /* 0x0000002000d88947 */ /* 0x00cfea0003800000 */
.L_x_136:
[----:B------:R-:W1:Y:S01]  /*4c00*/  LDS.128 R4, [R4+0x100] ;  /* 0x0001000004047984 */ /* 0x000e620000000c00 */
[----:B------:R-:W-:Y:S01]  /*4c10*/  UISETP.GE.AND UP0, UPT, UR40, 0x1, UPT ;  /* 0x000000012800788c */ /* 0x000fe2000bf06270 */
[----:B------:R-:W-:Y:S01]  /*4c20*/  @!PT LDS RZ, [RZ] ;  /* 0x00000000fffff984 */ /* 0x000fe20000000800 */
[----:B------:R-:W-:Y:S01]  /*4c30*/  @!PT LDS RZ, [RZ] ;  /* 0x00000000fffff984 */ /* 0x000fe20000000800 */
[----:B------:R-:W-:Y:S01]  /*4c40*/  @!PT LDS RZ, [RZ] ;  /* 0x00000000fffff984 */ /* 0x000fe20000000800 */
[----:B------:R-:W-:Y:S01]  /*4c50*/  @!PT LDS RZ, [RZ] ;  /* 0x00000000fffff984 */ /* 0x000fe20000000800 */
[----:B------:R2:W-:Y:S06]  /*4c60*/  MEMBAR.ALL.CTA ;  /* 0x0000000000007992 */ /* 0x0005ec0000008000 */
[----:B--2---:R-:W2:Y:S01]  /*4c70*/  FENCE.VIEW.ASYNC.S ;  /* 0x00000000000073c6 */ /* 0x004ea20000000000 */
[----:B-1----:R-:W-:Y:S11]  /*4c80*/  LOP3.LUT P0, RZ, R6, 0x1, RZ, 0xc0, !PT ;  /* 0x0000000106ff7812 */ /* 0x002ff6000780c0ff */
[----:B------:R-:W-:Y:S02]  /*4c90*/  @!UPT UIADD3 URZ, UPT, UPT, URZ, URZ, URZ ;  /* 0x000000fffffff290 */ /* 0x000fe4000fffe0ff */
[----:B--2---:R-:W-:Y:S01]  /*4ca0*/  VOTEU.ANY UP1, P0 ;  /* 0x0000000000ff7886 */ /* 0x004fe20000020100 */
[----:B------:R-:W-:Y:S01]  /*4cb0*/  PLOP3.LUT P0, PT, PT, PT, UP1, 0x80, 0x8 ;  /* 0x000000000008781c */ /* 0x000fe20003f0f018 */
[----:B------:R-:W-:Y:S11]  /*4cc0*/  UP2UR UR47, UPR, URZ, 0x2 ;  /* 0x00000002ff2f7883 */ /* 0x000ff60008000000 */
[----:B------:R-:W-:Y:S01]  /*4cd0*/  @!UPT UIADD3 URZ, UPT, UPT, URZ, URZ, URZ ;  /* 0x000000fffffff290 */ /* 0x000fe2000fffe0ff */
[----:B---3--:R-:W-:Y:S02]  /*4ce0*/  @P0 SHF.R.U32.HI R0, RZ, 0x10, R5 ;  /* 0x00000010ff000819 */ /* 0x008fe40000011605 */
        /* <DEDUP_REMOVED lines=12> */
[----:B------:R-:W2:Y:S01]  /*4db0*/  LDCU UR12, c[0x0][0xb20] ;  /* 0x00016400ff0c77ac */ /* 0x000ea20008000800 */
[----:B------:R-:W-:Y:S02]  /*4dc0*/  UIMAD.WIDE.U32 UR4, UR49, UR55, URZ ;  /* 0x00000037310472a5 */ /* 0x000fe4000f8e00ff */
[----:B------:R-:W-:Y:S02]  /*4dd0*/  UIMAD.WIDE.U32 UR6, UR50, UR52, URZ ;  /* 0x00000034320672a5 */ /* 0x000fe4000f8e00ff */
[----:B------:R-:W-:Y:S02]  /*4de0*/  UISETP.NE.AND UP0, UPT, UR54, 0x1, UPT ;  /* 0x000000013600788c */ /* 0x000fe4000bf05270 */
[----:B------:R-:W-:Y:S02]  /*4df0*/  UIMAD.WIDE.U32 UR8, UR37, UR55, URZ ;  /* 0x00000037250872a5 */ /* 0x000fe4000f8e00ff */
[----:B------:R-:W-:Y:S02]  /*4e00*/  UIMAD.WIDE.U32 UR10, UR38, UR52, URZ ;  /* 0x00000034260a72a5 */ /* 0x000fe4000f8e00ff */
[----:B------:R-:W-:Y:S02]  /*4e10*/  UISETP.NE.AND UP1, UPT, UR41, 0x1, UPT ;  /* 0x000000012900788c */ /* 0x000fe4000bf25270 */
[----:B------:R-:W-:Y:S01]  /*4e20*/  UISETP.NE.AND UP2, UPT, UR40, 0x1, UPT ;  /* 0x000000012800788c */ /* 0x000fe2000bf45270 */
[----:B------:R-:W-:Y:S02]  /*4e30*/  UMOV UR4, UR5 ;  /* 0x0000000500047c82 */ /* 0x000fe40008000000 */
[----:B--2---:R-:W-:Y:S03]  /*4e40*/  USHF.R.U32.HI UR5, URZ, UR12, UR4 ;  /* 0x0000000cff057299 */ /* 0x004fe60008011604 */
[----:B------:R-:W-:Y:S02]  /*4e50*/  UMOV UR4, UR7 ;  /* 0x0000000700047c82 */ /* 0x000fe40008000000 */
[----:B------:R-:W-:Y:S02]  /*4e60*/  USHF.R.U32.HI UR7, URZ, UR53, UR4 ;  /* 0x00000035ff077299 */ /* 0x000fe40008011604 */
[----:B------:R-:W-:Y:S02]  /*4e70*/  USEL UR4, UR49, UR5, !UP0 ;  /* 0x0000000531047287 */ /* 0x000fe4000c000000 */
[----:B------:R-:W-:Y:S01]  /*4e80*/  USEL UR7, UR50, UR7, !UP1 ;  /* 0x0000000732077287 */ /* 0x000fe2000c800000 */
[----:B------:R-:W-:Y:S01]  /*4e90*/  UMOV UR5, UR9 ;  /* 0x0000000900057c82 */ /* 0x000fe20008000000 */
[----:B------:R-:W-:Y:S02]  /*4ea0*/  UIMAD.WIDE.U32 UR8, UR4, UR42, URZ ;  /* 0x0000002a040872a5 */ /* 0x000fe4000f8e00ff */
[----:B------:R-:W-:Y:S03]  /*4eb0*/  USHF.R.U32.HI UR6, URZ, UR12, UR5 ;  /* 0x0000000cff067299 */ /* 0x000fe60008011605 */
[----:B------:R-:W-:Y:S01]  /*4ec0*/  UMOV UR5, UR11 ;  /* 0x0000000b00057c82 */ /* 0x000fe20008000000 */
[----:B------:R-:W-:Y:S02]  /*4ed0*/  UIMAD.WIDE.U32 UR10, UR7, UR42, URZ ;  /* 0x0000002a070a72a5 */ /* 0x000fe4000f8e00ff */
[----:B------:R-:W-:Y:S02]  /*4ee0*/  USHF.R.U32.HI UR12, URZ, UR53, UR5 ;  /* 0x00000035ff0c7299 */ /* 0x000fe40008011605 */
[----:B------:R-:W-:Y:S01]  /*4ef0*/  USEL UR6, UR37, UR6, !UP0 ;  /* 0x0000000625067287 */ /* 0x000fe2000c000000 */
[----:B------:R-:W-:Y:S02]  /*4f00*/  UMOV UR5, UR9 ;  /* 0x0000000900057c82 */ /* 0x000fe40008000000 */
[----:B------:R-:W-:Y:S01]  /*4f10*/  UMOV UR10, UR11 ;  /* 0x0000000b000a7c82 */ /* 0x000fe20008000000 */
[----:B------:R-:W-:Y:S02]  /*4f20*/  @UP2 USHF.R.U32.HI UR4, URZ, UR43, UR5 ;  /* 0x0000002bff042299 */ /* 0x000fe40008011605 */
[----:B------:R-:W-:Y:S02]  /*4f30*/  @UP2 USHF.R.U32.HI UR7, URZ, UR43, UR10 ;  /* 0x0000002bff072299 */ /* 0x000fe4000801160a */
[----:B------:R-:W-:Y:S02]  /*4f40*/  UIMAD UR4, UR40, UR4, URZ ;  /* 0x00000004280472a4 */ /* 0x000fe4000f8e02ff */
[----:B------:R-:W-:Y:S02]  /*4f50*/  UIMAD.WIDE.U32 UR10, UR6, UR42, URZ ;  /* 0x0000002a060a72a5 */ /* 0x000fe4000f8e00ff */
[----:B------:R-:W-:Y:S02]  /*4f60*/  USEL UR5, UR38, UR12, !UP1 ;  /* 0x0000000c26057287 */ /* 0x000fe4000c800000 */
[----:B------:R-:W-:Y:S02]  /*4f70*/  UIMAD UR8, UR40, UR7, URZ ;  /* 0x00000007280872a4 */ /* 0x000fe4000f8e02ff */
[----:B------:R-:W-:Y:S03]  /*4f80*/  UISETP.GE.AND UP0, UPT, UR6, UR4, UPT ;  /* 0x000000040600728c */ /* 0x000fe6000bf06270 */
[----:B------:R-:W-:Y:S01]  /*4f90*/  UMOV UR4, UR11 ;  /* 0x0000000b00047c82 */ /* 0x000fe20008000000 */
[----:B------:R-:W-:Y:S02]  /*4fa0*/  UISETP.GE.OR UP0, UPT, UR5, UR8, UP0 ;  /* 0x000000080500728c */ /* 0x000fe40008706670 */
[----:B------:R-:W-:Y:S02]  /*4fb0*/  USHF.R.U32.HI UR4, URZ, UR43, UR4 ;  /* 0x0000002bff047299 */ /* 0x000fe40008011604 */
[----:B------:R-:W-:Y:S02]  /*4fc0*/  UIMAD.WIDE.U32 UR8, UR5, UR42, URZ ;  /* 0x0000002a050872a5 */ /* 0x000fe4000f8e00ff */
[----:B------:R-:W-:Y:S02]  /*4fd0*/  USEL UR11, UR6, UR4, !UP2 ;  /* 0x00000004060b7287 */ /* 0x000fe4000d000000 */
[----:B------:R-:W-:Y:S02]  /*4fe0*/  UIADD3 UR8, UPT, UPT, -UR5, URZ, URZ ;  /* 0x000000ff05087290 */ /* 0x000fe4000fffe1ff */
[----:B------:R-:W-:Y:S01]  /*4ff0*/  UIADD3 UR10, UPT, UPT, -UR11, URZ, URZ ;  /* 0x000000ff0b0a7290 */ /* 0x000fe2000fffe1ff */
[----:B------:R-:W-:Y:S01]  /*5000*/  @!UP0 UMOV UR4, UR9 ;  /* 0x0000000900048c82 */ /* 0x000fe20008000000 */
[----:B------:R-:W-:Y:S02]  /*5010*/  UIADD3 UR9, UPT, UPT, -UR6, URZ, URZ ;  /* 0x000000ff06097290 */ /* 0x000fe4000fffe1ff */
[----:B------:R-:W-:Y:S02]  /*5020*/  @!UP0 USHF.R.U32.HI UR4, URZ, UR43, UR4 ;  /* 0x0000002bff048299 */ /* 0x000fe40008011604 */
[----:B------:R-:W-:Y:S02]  /*5030*/  UIMAD UR10, UR40, UR10, UR6 ;  /* 0x0000000a280a72a4 */ /* 0x000fe4000f8e0206 */
[----:B------:R-:W-:Y:S04]  /*5040*/  @!UP0 USEL UR4, UR5, UR4, !UP2 ;  /* 0x0000000405048287 */ /* 0x000fe8000d000000 */
[----:B------:R-:W-:Y:S02]  /*5050*/  @!UP0 UIMAD UR10, UR7, UR10, UR4 ;  /* 0x0000000a070a82a4 */ /* 0x000fe4000f8e0204 */
[----:B------:R-:W-:Y:S02]  /*5060*/  @!UP0 UIADD3 UR11, UPT, UPT, UR11, -UR4, URZ ;  /* 0x800000040b0b8290 */ /* 0x000fe4000fffe0ff */
[----:B------:R-:W-:Y:S02]  /*5070*/  UIMAD UR7, UR41, UR8, UR38 ;  /* 0x00000008290772a4 */ /* 0x000fe4000f8e0226 */
[----:B------:R-:W-:Y:S02]  /*5080*/  @!UP0 UIMAD UR6, UR11, UR40, UR5 ;  /* 0x000000280b0682a4 */ /* 0x000fe4000f8e0205 */
[----:B------:R-:W-:Y:S01]  /*5090*/  UIMAD UR4, UR54, UR9, UR37 ;  /* 0x00000009360472a4 */ /* 0x000fe2000f8e0225 */
[----:B------:R-:W-:Y:S02]  /*50a0*/  @!UP0 UMOV UR5, UR10 ;  /* 0x0000000a00058c82 */ /* 0x000fe40008000000 */
[----:B------:R-:W-:Y:S02]  /*50b0*/  UIMAD UR38, UR5, UR41, UR7 ;  /* 0x00000029052672a4 */ /* 0x000fe4000f8e0207 */
[----:B------:R-:W-:Y:S11]  /*50c0*/  UIMAD UR37, UR6, UR54, UR4 ;  /* 0x00000036062572a4 */ /* 0x000ff6000f8e0204 */
[----:B------:R-:W-:Y:S01]  /*50d0*/  @!UPT UIADD3 URZ, UPT, UPT, URZ, URZ, URZ ;  /* 0x000000fffffff290 */ /* 0x000fe2000fffe0ff */
.L_x_86:
[----:B------:R-:W-:Y:S01]  /*50e0*/  UISETP.NE.AND UP0, UPT, UR39, 0x1, UPT ;  /* 0x000000012700788c */ /* 0x000fe2000bf05270 */
[----:B------:R-:W-:Y:S10]  /*50f0*/  IADD3 R82, PT, PT, R82, 0x1, RZ ;  /* 0x0000000152527810 */ /* 0x000ff40007ffe0ff */
[----:B------:R-:W2:Y:S01]  /*5100*/  @!UP0 LDCU.128 UR12, c[0x0][0xb10] ;  /* 0x00016200ff0c87ac */ /* 0x000ea20008000c00 */
[----:B------:R-:W3:Y:S01]  /*5110*/  @!UP0 LDCU UR5, c[0x0][0xb0c] ;  /* 0x00016180ff0587ac */ /* 0x000ee20008000800 */
[----:B------:R-:W4:Y:S01]  /*5120*/  @!UP0 LDCU UR10, c[0x0][0xb20] ;  /* 0x00016400ff0a87ac */ /* 0x000f220008000800 */
[----:B--2---:R-:W-:Y:S02]  /*5130*/  UIMAD.WIDE.U32 UR8, UR38, UR12, URZ ;  /* 0x0000000c260872a5 */ /* 0x004fe4000f8e00ff */
[----:B------:R-:W-:Y:S02]  /*5140*/  UIMAD.WIDE.U32 UR6, UR37, UR15, URZ ;  /* 0x0000000f250672a5 */ /* 0x000fe4000f8e00ff */
[----:B------:R-:W-:Y:S03]  /*5150*/  @!UP0 UISETP.NE.AND UP1, UPT, UR14, 0x1, UPT ;  /* 0x000000010e00888c */ /* 0x000fe6000bf25270 */
[----:B------:R-:W-:Y:S01]  /*5160*/  @!UP0 UMOV UR4, UR9 ;  /* 0x0000000900048c82 */ /* 0x000fe20008000000 */
[----:B---3--:R-:W-:Y:S02]  /*5170*/  @!UP0 UISETP.NE.AND UP2, UPT, UR5, 0x1, UPT ;  /* 0x000000010500888c */ /* 0x008fe4000bf45270 */
[----:B------:R-:W-:Y:S01]  /*5180*/  @!UP0 USHF.R.U32.HI UR4, URZ, UR13, UR4 ;  /* 0x0000000dff048299 */ /* 0x000fe20008011604 */
[----:B------:R-:W-:Y:S02]  /*5190*/  @!UP0 UMOV UR6, UR7 ;  /* 0x0000000700068c82 */ /* 0x000fe40008000000 */
[----:B----4-:R-:W-:Y:S02]  /*51a0*/  @!UP0 USHF.R.U32.HI UR6, URZ, UR10, UR6 ;  /* 0x0000000aff068299 */ /* 0x010fe40008011606 */
[----:B------:R-:W-:Y:S02]  /*51b0*/  @!UP0 USEL UR7, UR38, UR4, !UP2 ;  /* 0x0000000426078287 */ /* 0x000fe4000d000000 */
[----:B------:R-:W-:Y:S04]  /*51c0*/  @!UP0 USEL UR6, UR37, UR6, !UP1 ;  /* 0x0000000625068287 */ /* 0x000fe8000c800000 */
[----:B------:R-:W-:Y:S02]  /*51d0*/  @!UP0 UIADD3 UR4, UPT, UPT, -UR7, UR6, URZ ;  /* 0x0000000607048290 */ /* 0x000fe4000fffe1ff */
[----:B------:R-:W-:Y:S02]  /*51e0*/  @!UP0 UIADD3 UR6, UPT, UPT, UR7, -UR6, URZ ;  /* 0x8000000607068290 */ /* 0x000fe4000fffe0ff */
[----:B------:R-:W-:Y:S02]  /*51f0*/  @!UP0 UIMAD UR38, UR4, UR5, UR38 ;  /* 0x00000005042682a4 */ /* 0x000fe4000f8e0226 */
[----:B------:R-:W-:Y:S02]  /*5200*/  @!UP0 UIMAD UR37, UR6, UR14, UR37 ;  /* 0x0000000e062582a4 */ /* 0x000fe4000f8e0225 */
[----:B------:R-:W-:Y:S09]  /*5210*/  ULOP3.LUT UP0, URZ, UR56, 0x1b0, URZ, 0xc0, !UPT ;  /* 0x000001b038ff7892 */ /* 0x000ff2000f80c0ff */
[----:B------:R-:W-:Y:S05]  /*5220*/  BRA.U !UP0, `(.L_x_87) ;  /* 0x0000000108407547 */ /* 0x000fea000b800000 */
[----:B------:R-:W2:Y:S01]  /*5230*/  LDCU.64 UR8, c[0x4][0x80] ;  /* 0x01001000ff0877ac */ /* 0x000ea20008000a00 */
[----:B------:R-:W-:Y:S01]  /*5240*/  MOV R3, 0x0 ;  /* 0x0000000000037802 */ /* 0x000fe20000000f00 */
[----:B------:R-:W-:Y:S02]  /*5250*/  HFMA2 R12, -RZ, RZ, 0, 5.9604644775390625e-08 ;  /* 0x00000001ff0c7431 */ /* 0x000fe400000001ff */
[----:B------:R-:W-:Y:S02]  /*5260*/  IMAD.MOV.U32 R8, RZ, RZ, 0x70 ;  /* 0x00000070ff087424 */ /* 0x000fe400078e00ff */
[----:B------:R-:W-:Y:S01]  /*5270*/  IMAD.MOV.U32 R13, RZ, RZ, RZ ;  /* 0x000000ffff0d7224 */ /* 0x000fe200078e00ff */
[----:B------:R-:W3:Y:S01]  /*5280*/  LDCU.64 UR6, c[0x4][0x88] ;  /* 0x01001100ff0677ac */ /* 0x000ee20008000a00 */
[----:B------:R-:W4:Y:S01]  /*5290*/  LDC.64 R2, c[0x4][R3] ;  /* 0x0100000003027b82 */ /* 0x000f220000000a00 */
[----:B------:R-:W1:Y:S01]  /*52a0*/  LDCU.64 UR4, c[0x4][0x8] ;  /* 0x01000100ff0477ac */ /* 0x000e620008000a00 */
[----:B--2---:R-:W-:Y:S01]  /*52b0*/  MOV R5, UR9 ;  /* 0x0000000900057c02 */ /* 0x004fe20008000f00 */
[----:B------:R-:W-:Y:S01]  /*52c0*/  IMAD.U32 R4, RZ, RZ, UR8 ;  /* 0x00000008ff047e24 */ /* 0x000fe2000f8e00ff */
[----:B---3--:R-:W-:Y:S01]  /*52d0*/  MOV R7, UR7 ;  /* 0x0000000700077c02 */ /* 0x008fe20008000f00 */
[----:B------:R-:W-:Y:S01]  /*52e0*/  IMAD.U32 R6, RZ, RZ, UR6 ;  /* 0x00000006ff067e24 */ /* 0x000fe2000f8e00ff */
[----:B-1----:R-:W-:Y:S01]  /*52f0*/  MOV R11, UR5 ;  /* 0x00000005000b7c02 */ /* 0x002fe20008000f00 */
[----:B------:R-:W-:Y:S02]  /*5300*/  IMAD.U32 R10, RZ, RZ, UR4 ;  /* 0x00000004ff0a7e24 */ /* 0x000fe4000f8e00ff */
[----:B------:R-:W-:Y:S07]  /*5310*/  LEPC R20, `(.L_x_87) ;  /* 0x000000001014794e */ /* 0x000fee0000000000 */
[----:B----45:R-:W-:Y:S05]  /*5320*/  CALL.ABS.NOINC R2 ;  /* 0x0000000002007343 */ /* 0x030fea0003c00000 */
.L_x_87:
[----:B------:R-:W-:Y:S01]  /*5330*/  LOP3.LUT P0, RZ, R86, 0x1b0, RZ, 0xc0, !PT ;  /* 0x000001b056ff7812 */ /* 0x000fe2000780c0ff */
[----:B------:R-:W-:Y:S11]  /*5340*/  BSSY.RECONVERGENT B6, `(.L_x_88) ;  /* 0x0000013000067945 */ /* 0x000ff60003800200 */
[----:B------:R-:W-:Y:S01]  /*5350*/  @!UPT UIADD3 URZ, UPT, UPT, URZ, URZ, URZ ;  /* 0x000000fffffff290 */ /* 0x000fe2000fffe0ff */
[----:B------:R-:W-:Y:S05]  /*5360*/  @!P0 BRA `(.L_x_89) ;  /* 0x0000000000408947 */ /* 0x000fea0003800000 */
        /* <DEDUP_REMOVED lines=16> */
.L_x_89:
[----:B------:R-:W-:Y:S05]  /*5470*/  BSYNC.RECONVERGENT B6 ;  /* 0x0000000000067941 */ /* 0x000fea0003800200 */
.L_x_88:
[----:B------:R-:W-:Y:S01]  /*5480*/  ISETP.NE.U32.AND P3, PT, R76, RZ, PT ;  /* 0x000000ff4c00720c */ /* 0x000fe20003f65070 */
[----:B------:R-:W-:Y:S01]  /*5490*/  UISETP.NE.AND UP1, UPT, UR61, URZ, UPT ;  /* 0x000000ff3d00728c */ /* 0x000fe2000bf25270 */
[----:B------:R-:W-:Y:S02]  /*54a0*/  ISETP.NE.U32.AND P4, PT, R72, RZ, PT ;  /* 0x000000ff4800720c */ /* 0x000fe40003f85070 */
[----:B------:R-:W-:Y:S02]  /*54b0*/  ISETP.NE.AND.EX P3, PT, R77, RZ, PT, P3 ;  /* 0x000000ff4d00720c */ /* 0x000fe40003f65330 */
[----:B------:R-:W-:Y:S02]  /*54c0*/  PLOP3.LUT P1, PT, PT, PT, PT, 0x8, 0x80 ;  /* 0x000000000080781c */ /* 0x000fe40003f2e170 */
[----:B------:R-:W-:Y:S02]  /*54d0*/  PLOP3.LUT P0, PT, PT, PT, UP1, 0x80, 0x8 ;  /* 0x000000000008781c */ /* 0x000fe40003f0f018 */
[----:B------:R-:W-:Y:S02]  /*54e0*/  ISETP.NE.AND.EX P4, PT, R73, RZ, PT, P4 ;  /* 0x000000ff4900720c */ /* 0x000fe40003f85340 */
[----:B------:R-:W2:Y:S09]  /*54f0*/  @UP1 LDCU.64 UR4, c[0x0][0x888] ;  /* 0x00011100ff0417ac */ /* 0x000eb20008000a00 */
[----:B------:R-:W-:Y:S01]  /*5500*/  @P0 PLOP3.LUT P1, PT, P3, PT, PT, 0x80, 0x8 ;  /* 0x000000000008081c */ /* 0x000fe20001f2f070 */
[----:B--2---:R-:W-:Y:S04]  /*5510*/  @UP1 UISETP.NE.U32.AND UP0, UPT, UR4, URZ, UPT ;  /* 0x000000ff0400128c */ /* 0x004fe8000bf05070 */
[----:B------:R-:W-:Y:S04]  /*5520*/  @UP1 UISETP.NE.AND.EX UP0, UPT, UR5, URZ, UPT, UP0 ;  /* 0x000000ff0500128c */ /* 0x000fe8000bf05300 */
[----:B------:R-:W-:Y:S01]  /*5530*/  @UP1 USEL UR4, URZ, 0xffffffff, UP0 ;  /* 0xffffffffff041887 */ /* 0x000fe20008000000 */
[----:B------:R-:W-:Y:S11]  /*5540*/  @!P3 BRA `(.L_x_90) ;  /* 0x000000000030b947 */ /* 0x000ff60003800000 */
[----:B------:R-:W-:Y:S01]  /*5550*/  ISETP.NE.U32.AND P2, PT, R74, RZ, PT ;  /* 0x000000ff4a00720c */ /* 0x000fe20003f45070 */
[----:B------:R-:W2:Y:S01]  /*5560*/  LDCU.64 UR6, c[0x0][0x358] ;  /* 0x00006b00ff0677ac */ /* 0x000ea20008000a00 */
[----:B------:R-:W-:Y:S02]  /*5570*/  IMAD.MOV.U32 R80, RZ, RZ, 0x1 ;  /* 0x00000001ff507424 */ /* 0x000fe400078e00ff */
[----:B------:R-:W-:Y:S11]  /*5580*/  ISETP.NE.AND.EX P2, PT, R75, RZ, PT, P2 ;  /* 0x000000ff4b00720c */ /* 0x000ff60003f45320 */
[----:B------:R-:W-:Y:S02]  /*5590*/  @!UPT UIADD3 URZ, UPT, UPT, URZ, URZ, URZ ;  /* 0x000000fffffff290 */ /* 0x000fe4000fffe0ff */
[----:B------:R-:W3:Y:S01]  /*55a0*/  @P2 LDC.64 R2, c[0x0][0x888] ;  /* 0x00022200ff022b82 */ /* 0x000ee20000000a00 */
[----:B-1----:R-:W-:Y:S04]  /*55b0*/  @P2 IMAD R0, R76, UR36, RZ ;  /* 0x000000244c002c24 */ /* 0x002fe8000f8e02ff */
[----:B---3--:R-:W-:Y:S04]  /*55c0*/  @P2 IMAD.WIDE R2, R0, 0x4, R2 ;  /* 0x0000000400022825 */ /* 0x008fe800078e0202 */
[----:B------:R-:W-:Y:S01]  /*55d0*/  HFMA2 R0, -RZ, RZ, 0, 5.9604644775390625e-08 ;  /* 0x00000001ff007431 */ /* 0x000fe200000001ff */
[----:B--2--5:R2:W5:Y:S04]  /*55e0*/  @P2 LDG.E R39, desc[UR6][R2.64] ;  /* 0x0000000602272981 */ /* 0x024568000c1e1900 */
[----:B------:R-:W-:Y:S01]  /*55f0*/  @!P2 PRMT R80, R0, 0x7610, R80 ;  /* 0x000076100050a816 */ /* 0x000fe20000000050 */
[----:B--2---:R-:W3:Y:S06]  /*5600*/  @!P2 LDC R39, c[0x0][0x880] ;  /* 0x00022000ff27ab82 */ /* 0x004eec0000000800 */
.L_x_90:
[----:B------:R-:W-:Y:S05]  /*5610*/  @!P4 BRA `(.L_x_91) ;  /* 0x000000000024c947 */ /* 0x000fea0003800000 */
[----:B------:R-:W-:Y:S01]  /*5620*/  ISETP.NE.U32.AND P2, PT, R70, RZ, PT ;  /* 0x000000ff4600720c */ /* 0x000fe20003f45070 */
[----:B------:R-:W2:Y:S03]  /*5630*/  LDCU.64 UR6, c[0x0][0x358] ;  /* 0x00006b00ff0677ac */ /* 0x000ea60008000a00 */
[----:B------:R-:W-:Y:S11]  /*5640*/  ISETP.NE.AND.EX P2, PT, R71, RZ, PT, P2 ;  /* 0x000000ff4700720c */ /* 0x000ff60003f45320 */
[----:B------:R-:W-:Y:S02]  /*5650*/  @!UPT UIADD3 URZ, UPT, UPT, URZ, URZ, URZ ;  /* 0x000000fffffff290 */ /* 0x000fe4000fffe0ff */
[----:B------:R-:W4:Y:S01]  /*5660*/  @P2 LDC.64 R2, c[0x0][0x8a8] ;  /* 0x00022a00ff022b82 */ /* 0x000f220000000a00 */
[----:B-1----:R-:W-:Y:S04]  /*5670*/  @P2 IMAD R0, R72, UR36, RZ ;  /* 0x0000002448002c24 */ /* 0x002fe8000f8e02ff */
[----:B----4-:R-:W-:Y:S05]  /*5680*/  @P2 IMAD.WIDE R2, R0, 0x4, R2 ;  /* 0x0000000400022825 */ /* 0x010fea00078e0202 */
[----:B--2--5:R2:W5:Y:S02]  /*5690*/  @P2 LDG.E R38, desc[UR6][R2.64] ;  /* 0x0000000602262981 */ /* 0x024564000c1e1900 */
[----:B--2---:R-:W4:Y:S02]  /*56a0*/  @!P2 LDC R38, c[0x0][0x8a0] ;  /* 0x00022800ff26ab82 */ /* 0x004f240000000800 */
.L_x_91:
[----:B---3-5:R-:W-:Y:S01]  /*56b0*/  @P0 ISETP.NE.AND P4, PT, R39, RZ, PT ;  /* 0x000000ff2700020c */ /* 0x028fe20003f85270 */
[----:B-1----:R-:W-:Y:S01]  /*56c0*/  IMAD.U32 R0, RZ, RZ, UR4 ;  /* 0x00000004ff007e24 */ /* 0x002fe2000f8e00ff */
[----:B------:R-:W-:Y:S01]  /*56d0*/  @P0 LOP3.LUT P2, RZ, R80, 0xff, RZ, 0xc0, !PT ;  /* 0x000000ff50ff0812 */ /* 0x000fe2000784c0ff */
[----:B------:R-:W-:Y:S01]  /*56e0*/  BSSY B1, `(.L_x_92) ;  /* 0x0000039000017945 */ /* 0x000fe20003800000 */
[----:B------:R-:W-:Y:S02]  /*56f0*/  @P0 SEL R2, RZ, 0xffffffff, P4 ;  /* 0xffffffffff020807 */ /* 0x000fe40002000000 */
[----:B------:R-:W-:Y:S02]  /*5700*/  CS2R R46, SRZ ;  /* 0x00000000002e7805 */ /* 0x000fe4000001ff00 */
[----:B------:R-:W-:Y:S02]  /*5710*/  LEA R16, R36, UR44, 0x3 ;  /* 0x0000002c24107c11 */ /* 0x000fe4000f8e18ff */
[----:B------:R-:W-:Y:S02]  /*5720*/  CS2R R44, SRZ ;  /* 0x00000000002c7805 */ /* 0x000fe4000001ff00 */
[----:B------:R-:W-:Y:S02]  /*5730*/  @P1 SEL R2, R0, R2, !P2 ;  /* 0x0000000200021207 */ /* 0x000fe40005000000 */
[----:B------:R-:W-:Y:S02]  /*5740*/  CS2R R42, SRZ ;  /* 0x00000000002a7805 */ /* 0x000fe4000001ff00 */
[----:B------:R-:W-:Y:S02]  /*5750*/  SHF.L.U32 R3, R85, 0x1f, RZ ;  /* 0x0000001f55037819 */ /* 0x000fe400000006ff */
[----:B------:R-:W-:Y:S02]  /*5760*/  CS2R R40, SRZ ;  /* 0x0000000000287805 */ /* 0x000fe4000001ff00 */
[----:B------:R-:W-:Y:S02]  /*5770*/  @P0 LOP3.LUT R2, R2, 0x1, RZ, 0xc0, !PT ;  /* 0x0000000102020812 */ /* 0x000fe400078ec0ff */
[----:B------:R-:W-:Y:S02]  /*5780*/  PLOP3.LUT P5, PT, PT, PT, PT, 0x8, 0x80 ;  /* 0x000000000080781c */ /* 0x000fe40003fae170 */
[----:B------:R-:W-:Y:S02]  /*5790*/  ISETP.NE.U32.OR P1, PT, R2, 0x1, !P0 ;  /* 0x000000010200780c */ /* 0x000fe40004725470 */
[----:B------:R-:W-:Y:S11]  /*57a0*/  LEA.HI R2, R36, R36, RZ, 0x1 ;  /* 0x0000002424027211 */ /* 0x000ff600078f08ff */
[----:B------:R-:W-:Y:S04]  /*57b0*/  @P1 SHF.L.U32 R0, R83, 0x1f, RZ ;  /* 0x0000001f53001819 */ /* 0x000fe800000006ff */
[----:B------:R1:W2:Y:S01]  /*57c0*/  @P1 SYNCS.PHASECHK.TRANS64.TRYWAIT P0, [UR44+0x50], R0 ;  /* 0x00005000ff0015a7 */ /* 0x0002a2000800112c */
[----:B------:R3:W3:Y:S01]  /*57d0*/  SYNCS.PHASECHK.TRANS64.TRYWAIT P4, [R16+URZ+0x90], R3 ;  /* 0x00009003100075a7 */ /* 0x0006e200080811ff */
[C---:B-1----:R-:W-:Y:S01]  /*57e0*/  IMAD.SHL.U32 R0, R2.reuse, 0x20, RZ ;  /* 0x0000002002007824 */ /* 0x042fe200078e00ff */
[----:B------:R-:W-:Y:S04]  /*57f0*/  LOP3.LUT R2, R2, 0xffe, RZ, 0xc0, !PT ;  /* 0x00000ffe02027812 */ /* 0x000fe800078ec0ff */
[----:B------:R-:W-:Y:S01]  /*5800*/  LOP3.LUT R0, R0, 0xffffffc0, RZ, 0xc0, !PT ;  /* 0xffffffc000007812 */ /* 0x000fe200078ec0ff */
[----:B------:R-:W-:Y:S04]  /*5810*/  IMAD.IADD R2, R36, 0x1, -R2 ;  /* 0x0000000124027824 */ /* 0x000fe800078e0a02 */
[----:B------:R-:W-:Y:S04]  /*5820*/  IMAD.IADD R0, R37, 0x1, R0 ;  /* 0x0000000125007824 */ /* 0x000fe800078e0200 */
[----:B------:R-:W-:Y:S01]  /*5830*/  IMAD R2, R2, 0x100000, R0 ;  /* 0x0010000002027824 */ /* 0x000fe200078e0200 */
[----:B--2---:R-:W-:Y:S01]  /*5840*/  @P1 PLOP3.LUT P5, PT, P0, PT, PT, 0x8, 0x80 ;  /* 0x000000000080181c */ /* 0x004fe200007ae170 */
[----:B------:R-:W-:Y:S01]  /*5850*/  @!UPT UIADD3 URZ, UPT, UPT, URZ, URZ, URZ ;  /* 0x000000fffffff290 */ /* 0x000fe2000fffe0ff */
[----:B---3--:R-:W-:Y:S11]  /*5860*/  @!P1 BRA `(.L_x_93) ;  /* 0x0000000000809947 */ /* 0x008ff60003800000 */
[----:B------:R-:W-:Y:S01]  /*5870*/  ISETP.NE.U32.AND P0, PT, RZ, UR58, PT ;  /* 0x0000003aff007c0c */ /* 0x000fe2000bf05070 */
[----:B------:R-:W-:Y:S01]  /*5880*/  BSSY B0, `(.L_x_94) ;  /* 0x0000012000007945 */ /* 0x000fe20003800000 */
[----:B------:R-:W-:Y:S02]  /*5890*/  ISETP.NE.AND P2, PT, R39, RZ, PT ;  /* 0x000000ff2700720c */ /* 0x000fe40003f45270 */
[----:B------:R-:W-:Y:S02]  /*58a0*/  CS2R R42, SRZ ;  /* 0x00000000002a7805 */ /* 0x000fe4000001ff00 */
[----:B------:R-:W-:Y:S02]  /*58b0*/  ISETP.NE.AND.EX P0, PT, RZ, UR59, PT, P0 ;  /* 0x0000003bff007c0c */ /* 0x000fe4000bf05300 */
[----:B------:R-:W-:Y:S02]  /*58c0*/  CS2R R40, SRZ ;  /* 0x0000000000287805 */ /* 0x000fe4000001ff00 */
[----:B------:R-:W-:Y:S02]  /*58d0*/  LOP3.LUT P1, RZ, R80, 0xff, RZ, 0xc0, !PT ;  /* 0x000000ff50ff7812 */ /* 0x000fe4000782c0ff */
[----:B------:R-:W-:Y:S02]  /*58e0*/  CS2R R46, SRZ ;  /* 0x00000000002e7805 */ /* 0x000fe4000001ff00 */
[----:B------:R-:W-:Y:S02]  /*58f0*/  SEL R0, RZ, 0xffffffff, P2 ;  /* 0xffffffffff007807 */ /* 0x000fe40001000000 */
[----:B------:R-:W-:Y:S02]  /*5900*/  CS2R R44, SRZ ;  /* 0x00000000002c7805 */ /* 0x000fe4000001ff00 */
[----:B------:R-:W-:Y:S04]  /*5910*/  SEL R4, RZ, 0xffffffff, P0 ;  /* 0xffffffffff047807 */ /* 0x000fe80000000000 */
[----:B------:R-:W-:Y:S04]  /*5920*/  @P3 SEL R0, R4, R0, !P1 ;  /* 0x0000000004003207 */ /* 0x000fe80004800000 */
[----:B------:R-:W-:Y:S04]  /*5930*/  LOP3.LUT R0, R0, 0x1, RZ, 0xc0, !PT ;  /* 0x0000000100007812 */ /* 0x000fe800078ec0ff */
[----:B------:R-:W-:Y:S01]  /*5940*/  ISETP.NE.U32.AND P0, PT, R0, 0x1, PT ;  /* 0x000000010000780c */ /* 0x000fe20003f05070 */
[----:B------:R-:W-:Y:S01]  /*5950*/  @!UPT UIADD3 URZ, UPT, UPT, URZ, URZ, URZ ;  /* 0x000000fffffff290 */ /* 0x000fe2000fffe0ff */
[----:B------:R-:W-:Y:S11]  /*5960*/  @!P5 BRA `(.L_x_95) ;  /* 0x00000000000cd947 */ /* 0x000ff60003800000 */
[----:B------:R-:W-:Y:S04]  /*5970*/  SHF.L.U32 R4, R83, 0x1f, RZ ;  /* 0x0000001f53047819 */ /* 0x000fe800000006ff */
[----:B------:R-:W1:Y:S02]  /*5980*/  SYNCS.PHASECHK.TRANS64.TRYWAIT P1, [UR44+0x50], R4 ;  /* 0x00005004ff0075a7 */ /* 0x000e64000802112c */
[----:B-1----:R-:W-:Y:S05]  /*5990*/  @!P1 BRA `(.L_x_96) ;  /* 0x0000001400849947 */ /* 0x002fea0003800000 */
.L_x_95:
[----:B------:R-:W-:Y:S05]  /*59a0*/  BSYNC B0 ;  /* 0x0000000000007941 */ /* 0x000fea0003800000 */
.L_x_94:
[----:B------:R2:W3:Y:S01]  /*59b0*/  @P0 LDS.128 R40, [R79+UR44+0x200] ;  /* 0x0002002c4f280984 */ /* 0x0004e20008000c00 */
[----:B------:R-:W-:Y:S01]  /*59c0*/  UIADD3 UR4, UPT, UPT, UR44, 0x58, URZ ;  /* 0x000000582c047890 */ /* 0x000fe2000fffe0ff */
[----:B------:R-:W-:Y:S02]  /*59d0*/  LOP3.LUT R83, R83, 0x1, RZ, 0x3c, !PT ;  /* 0x0000000153537812 */ /* 0x000fe400078e3cff */
[----:B------:R2:W1:Y:S01]  /*59e0*/  @P0 LDS.128 R44, [R78+0x10] ;  /* 0x000010004e2c0984 */ /* 0x0004620000000c00 */
[----:B------:R-:W-:Y:S01]  /*59f0*/  UPRMT UR4, UR48, 0x654, UR4 ;  /* 0x0000065430047896 */ /* 0x000fe20008000004 */
[----:B------:R-:W-:Y:S01]  /*5a00*/  @!PT LDS RZ, [RZ] ;  /* 0x00000000fffff984 */ /* 0x000fe20000000800 */
[----:B------:R-:W-:Y:S01]  /*5a10*/  @!PT LDS RZ, [RZ] ;  /* 0x00000000fffff984 */ /* 0x000fe20000000800 */
[----:B------:R-:W-:Y:S01]  /*5a20*/  @!PT LDS RZ, [RZ] ;  /* 0x00000000fffff984 */ /* 0x000fe20000000800 */
[----:B------:R-:W-:Y:S01]  /*5a30*/  @!PT LDS RZ, [RZ] ;  /* 0x00000000fffff984 */ /* 0x000fe20000000800 */
[----:B------:R5:W-:Y:S06]  /*5a40*/  MEMBAR.ALL.CTA ;  /* 0x0000000000007992 */ /* 0x000bec0000008000 */
[----:B-----5:R-:W5:Y:S02]  /*5a50*/  FENCE.VIEW.ASYNC.S ;  /* 0x00000000000073c6 */ /* 0x020f640000000000 */
[----:B-----5:R-:W-:Y:S03]  /*5a60*/  SYNCS.ARRIVE.TRANS64.RED.A1T0 RZ, [UR4], RZ ;  /* 0x000000ffffff79a7 */ /* 0x020fe60008100404 */
.L_x_93:
[----:B------:R-:W-:Y:S05]  /*5a70*/  BSYNC B1 ;  /* 0x0000000000017941 */ /* 0x000fea0003800000 */
.L_x_92:
[----:B-1----:R-:W-:Y:S04]  /*5a80*/  SHF.R.U32.HI R0, RZ, 0x15, R2 ;  /* 0x00000015ff007819 */ /* 0x002fe80000011602 */
[----:B------:R-:W-:Y:S01]  /*5a90*/  LOP3.LUT P0, RZ, R0, 0x3, R81, 0x48, !PT ;  /* 0x0000000300ff7812 */ /* 0x000fe20007804851 */
[----:B------:R-:W-:Y:S01]  /*5aa0*/  @!UPT UIADD3 URZ, UPT, UPT, URZ, URZ, URZ ;  /* 0x000000fffffff290 */ /* 0x000fe2000fffe0ff */
[----:B------:R-:W-:Y:S11]  /*5ab0*/  @P4 BRA `(.L_x_97) ;  /* 0x0000000000084947 */ /* 0x000ff60003800000 */
[----:B------:R-:W1:Y:S02]  /*5ac0*/  SYNCS.PHASECHK.TRANS64.TRYWAIT P1, [R16+URZ+0x90], R3 ;  /* 0x00009003100075a7 */ /* 0x000e6400080211ff */
[----:B-1----:R-:W-:Y:S05]  /*5ad0*/  @!P1 BRA `(.L_x_98) ;  /* 0x00000014004c9947 */ /* 0x002fea0003800000 */
.L_x_97:
[----:B------:R-:W-:Y:S05]  /*5ae0*/  @!P0 BRA `(.L_x_99) ;  /* 0x0000000000408947 */ /* 0x000fea0003800000 */
[----:B------:R-:W1:Y:S01]  /*5af0*/  LDCU.64 UR8, c[0x4][0x70] ;  /* 0x01000e00ff0877ac */ /* 0x000e620008000a00 */
[----:B------:R-:W-:Y:S01]  /*5b00*/  MOV R15, 0x0 ;  /* 0x00000000000f7802 */ /* 0x000fe20000000f00 */
[----:B------:R-:W-:Y:S02]  /*5b10*/  HFMA2 R12, -RZ, RZ, 0, 5.9604644775390625e-08 ;  /* 0x00000001ff0c7431 */ /* 0x000fe400000001ff */
[----:B------:R-:W-:Y:S02]  /*5b20*/  IMAD.MOV.U32 R8, RZ, RZ, 0x192 ;  /* 0x00000192ff087424 */ /* 0x000fe400078e00ff */
[----:B------:R-:W-:Y:S01]  /*5b30*/  IMAD.MOV.U32 R13, RZ, RZ, RZ ;  /* 0x000000ffff0d7224 */ /* 0x000fe200078e00ff */
[----:B------:R-:W5:Y:S01]  /*5b40*/  LDCU.64 UR6, c[0x4][0x78] ;  /* 0x01000f00ff0677ac */ /* 0x000f620008000a00 */
[----:B------:R-:W2:Y:S01]  /*5b50*/  LDC.64 R14, c[0x4][R15] ;  /* 0x010000000f0e7b82 */ /* 0x000ea20000000a00 */
[----:B------:R-:W3:Y:S01]  /*5b60*/  LDCU.64 UR4, c[0x4][0x10] ;  /* 0x01000200ff0477ac */ /* 0x000ee20008000a00 */
[----:B-1----:R-:W-:Y:S01]  /*5b70*/  MOV R5, UR9 ;  /* 0x0000000900057c02 */ /* 0x002fe20008000f00 */
[----:B------:R-:W-:Y:S01]  /*5b80*/  IMAD.U32 R4, RZ, RZ, UR8 ;  /* 0x00000008ff047e24 */ /* 0x000fe2000f8e00ff */
[----:B-----5:R-:W-:Y:S01]  /*5b90*/  MOV R7, UR7 ;  /* 0x0000000700077c02 */ /* 0x020fe20008000f00 */
[----:B------:R-:W-:Y:S01]  /*5ba0*/  IMAD.U32 R6, RZ, RZ, UR6 ;  /* 0x00000006ff067e24 */ /* 0x000fe2000f8e00ff */
[----:B---3--:R-:W-:Y:S01]  /*5bb0*/  MOV R11, UR5 ;  /* 0x00000005000b7c02 */ /* 0x008fe20008000f00 */
[----:B------:R-:W-:Y:S02]  /*5bc0*/  IMAD.U32 R10, RZ, RZ, UR4 ;  /* 0x00000004ff0a7e24 */ /* 0x000fe4000f8e00ff */
[----:B------:R-:W-:Y:S07]  /*5bd0*/  LEPC R20, `(.L_x_99) ;  /* 0x000000001014794e */ /* 0x000fee0000000000 */
[----:B--2-4-:R-:W-:Y:S05]  /*5be0*/  CALL.ABS.NOINC R14 ;  /* 0x000000000e007343 */ /* 0x014fea0003c00000 */
.L_x_99:
[----:B------:R-:W-:Y:S01]  /*5bf0*/  LOP3.LUT P0, RZ, R69, 0x60, RZ, 0xc0, !PT ;  /* 0x0000006045ff7812 */ /* 0x000fe2000780c0ff */
[----:B------:R-:W-:Y:S05]  /*5c00*/  WARPSYNC.ALL ;  /* 0x0000000000007948 */ /* 0x000fea0003800000 */
[----:B---3--:R-:W-:Y:S01]  /*5c10*/  IMAD.SHL.U32 R66, R41, 0x100, RZ ;  /* 0x0000010029427824 */ /* 0x008fe200078e00ff */
[----:B------:R-:W-:Y:S01]  /*5c20*/  R2UR UR4, R2 ;  /* 0x00000000020472ca */ /* 0x000fe200000e0000 */
[----:B------:R-:W-:Y:S01]  /*5c30*/  IMAD.SHL.U32 R60, R43, 0x100, RZ ;  /* 0x000001002b3c7824 */ /* 0x000fe200078e00ff */
[----:B------:R-:W-:Y:S01]  /*5c40*/  R2UR UR5, R16 ;  /* 0x00000000100572ca */ /* 0x000fe200000e0000 */
[----:B------:R-:W-:Y:S01]  /*5c50*/  IMAD.SHL.U32 R48, R47, 0x100, RZ ;  /* 0x000001002f307824 */ /* 0x000fe200078e00ff */
[C---:B------:R-:W-:Y:S01]  /*5c60*/  SHF.L.U32 R2, R40.reuse, 0x10, RZ ;  /* 0x0000001028027819 */ /* 0x040fe200000006ff */
[----:B------:R-:W-:Y:S01]  /*5c70*/  IMAD.SHL.U32 R54, R45, 0x100, RZ ;  /* 0x000001002d367824 */ /* 0x000fe200078e00ff */
[C---:B------:R-:W-:Y:S01]  /*5c80*/  PRMT R0, R40.reuse, 0x8880, RZ ;  /* 0x0000888028007816 */ /* 0x040fe200000000ff */
[----:B------:R-:W-:Y:S01]  /*5c90*/  BSSY.RECONVERGENT B0, `(.L_x_100) ;  /* 0x000009f000007945 */ /* 0x000fe20003800200 */
[----:B------:R-:W-:Y:S02]  /*5ca0*/  SHF.L.U32 R3, R40, 0x8, RZ ;  /* 0x0000000828037819 */ /* 0x000fe400000006ff */
[----:B------:R-:W-:Y:S02]  /*5cb0*/  SHF.R.S32.HI R2, RZ, 0x18, R2 ;  /* 0x00000018ff027819 */ /* 0x000fe40000011402 */
[----:B------:R-:W-:Y:S01]  /*5cc0*/  PRMT R68, R41, 0x8880, RZ ;  /* 0x0000888029447816 */ /* 0x000fe200000000ff */
[----:B------:R-:W-:Y:S01]  /*5cd0*/  LDTM.16dp32bit_t0_t15.x32 R4, tmem[UR4] ;  /* 0x00000004000479ee */ /* 0x000fe20008a80000 */
[----:B------:R-:W1:Y:S01]  /*5ce0*/  LDTM.16dp32bit_t16_t31.x32 R4, tmem[UR4+0x20] ;  /* 0x00002004000479ee */ /* 0x000e620008aa0000 */
[----:B------:R-:W-:Y:S01]  /*5cf0*/  NOP ;  /* 0x0000000000007918 */ /* 0x000fe20000000000 */
[----:B------:R-:W-:Y:S01]  /*5d00*/  UIADD3 UR4, UPT, UPT, UR5, 0xb0, URZ ;  /* 0x000000b005047890 */ /* 0x000fe2000fffe0ff */
[----:B------:R-:W-:Y:S02]  /*5d10*/  SHF.R.S32.HI R40, RZ, 0x18, R40 ;  /* 0x00000018ff287819 */ /* 0x000fe40000011428 */
[C---:B------:R-:W-:Y:S01]  /*5d20*/  PRMT R65, R42.reuse, 0x8880, RZ ;  /* 0x000088802a417816 */ /* 0x040fe200000000ff */
[----:B------:R-:W-:Y:S01]  /*5d30*/  UPRMT UR4, UR48, 0x654, UR4 ;  /* 0x0000065430047896 */ /* 0x000fe20008000004 */
[C---:B------:R-:W-:Y:S02]  /*5d40*/  SHF.L.U32 R64, R42.reuse, 0x10, RZ ;  /* 0x000000102a407819 */ /* 0x040fe400000006ff */
[----:B------:R-:W-:Y:S02]  /*5d50*/  SHF.L.U32 R63, R42, 0x8, RZ ;  /* 0x000000082a3f7819 */ /* 0x000fe400000006ff */
[----:B------:R-:W-:Y:S02]  /*5d60*/  SHF.R.S32.HI R42, RZ, 0x18, R42 ;  /* 0x00000018ff2a7819 */ /* 0x000fe4000001142a */
[C---:B------:R-:W-:Y:S02]  /*5d70*/  PRMT R62, R43.reuse, 0x8880, RZ ;  /* 0x000088802b3e7816 */ /* 0x040fe400000000ff */
[----:B-1----:R-:W-:Y:S01]  /*5d80*/  SYNCS.ARRIVE.TRANS64.RED.A1T0 RZ, [UR4], RZ ;  /* 0x000000ffffff79a7 */ /* 0x002fe20008100404 */
[----:B------:R-:W-:Y:S02]  /*5d90*/  SHF.L.U32 R61, R43, 0x10, RZ ;  /* 0x000000102b3d7819 */ /* 0x000fe400000006ff */
[----:B------:R-:W-:Y:S02]  /*5da0*/  SHF.R.S32.HI R43, RZ, 0x18, R43 ;  /* 0x00000018ff2b7819 */ /* 0x000fe4000001142b */
[----:B------:R-:W-:Y:S02]  /*5db0*/  SHF.L.U32 R51, R46, 0x8, RZ ;  /* 0x000000082e337819 */ /* 0x000fe400000006ff */
[----:B------:R-:W-:Y:S01]  /*5dc0*/  SHF.R.S32.HI R3, RZ, 0x18, R3 ;  /* 0x00000018ff037819 */ /* 0x000fe20000011403 */
[C---:B----4-:R-:W-:Y:S01]  /*5dd0*/  IMAD R4, R38.reuse, R4, RZ ;  /* 0x0000000426047224 */ /* 0x050fe200078e02ff */
[----:B------:R-:W-:Y:S01]  /*5de0*/  SHF.L.U32 R67, R41, 0x10, RZ ;  /* 0x0000001029437819 */ /* 0x000fe200000006ff */
[C---:B------:R-:W-:Y:S01]  /*5df0*/  IMAD R5, R38.reuse, R5, RZ ;  /* 0x0000000526057224 */ /* 0x040fe200078e02ff */
[----:B------:R-:W-:Y:S01]  /*5e00*/  SHF.R.S32.HI R41, RZ, 0x18, R41 ;  /* 0x00000018ff297819 */ /* 0x000fe20000011429 */
[----:B------:R-:W-:Y:S01]  /*5e10*/  IMAD R6, R38, R6, RZ ;  /* 0x0000000626067224 */ /* 0x000fe200078e02ff */
[----:B------:R-:W-:Y:S01]  /*5e20*/  PRMT R59, R44, 0x8880, RZ ;  /* 0x000088802c3b7816 */ /* 0x000fe200000000ff */
[----:B------:R-:W-:Y:S01]  /*5e30*/  IMAD R4, R0, R39, R4 ;  /* 0x0000002700047224 */ /* 0x000fe200078e0204 */
[----:B------:R-:W-:Y:S01]  /*5e40*/  MOV R0, R68 ;  /* 0x0000004400007202 */ /* 0x000fe20000000f00 */
[----:B------:R-:W-:Y:S01]  /*5e50*/  IMAD R7, R38, R7, RZ ;  /* 0x0000000726077224 */ /* 0x000fe200078e02ff */
[----:B------:R-:W-:Y:S01]  /*5e60*/  SHF.L.U32 R58, R44, 0x10, RZ ;  /* 0x000000102c3a7819 */ /* 0x000fe200000006ff */
[-C--:B------:R-:W-:Y:S01]  /*5e70*/  IMAD R5, R2, R39.reuse, R5 ;  /* 0x0000002702057224 */ /* 0x080fe200078e0205 */
[----:B------:R-:W-:Y:S01]  /*5e80*/  SHF.R.S32.HI R2, RZ, 0x18, R67 ;  /* 0x00000018ff027819 */ /* 0x000fe20000011443 */
[-C--:B------:R-:W-:Y:S01]  /*5e90*/  IMAD R6, R3, R39.reuse, R6 ;  /* 0x0000002703067224 */ /* 0x080fe200078e0206 */
[----:B------:R-:W-:Y:S01]  /*5ea0*/  SHF.R.S32.HI R3, RZ, 0x18, R66 ;  /* 0x00000018ff037819 */ /* 0x000fe20000011442 */
[----:B------:R-:W-:Y:S01]  /*5eb0*/  IMAD R8, R38, R8, RZ ;  /* 0x0000000826087224 */ /* 0x000fe200078e02ff */
[C---:B------:R-:W-:Y:S01]  /*5ec0*/  PRMT R56, R45.reuse, 0x8880, RZ ;  /* 0x000088802d387816 */ /* 0x040fe200000000ff */
[----:B------:R-:W-:Y:S01]  /*5ed0*/  IMAD R7, R40, R39, R7 ;  /* 0x0000002728077224 */ /* 0x000fe200078e0207 */
[----:B------:R-:W-:Y:S01]  /*5ee0*/  MOV R40, R65 ;  /* 0x0000004100287202 */ /* 0x000fe20000000f00 */
[----:B------:R-:W-:Y:S01]  /*5ef0*/  IMAD R9, R38, R9, RZ ;  /* 0x0000000926097224 */ /* 0x000fe200078e02ff */
[----:B------:R-:W-:Y:S01]  /*5f00*/  SHF.L.U32 R55, R45, 0x10, RZ ;  /* 0x000000102d377819 */ /* 0x000fe200000006ff */
[-C--:B------:R-:W-:Y:S01]  /*5f10*/  IMAD R8, R0, R39.reuse, R8 ;  /* 0x0000002700087224 */ /* 0x080fe200078e0208 */
[----:B------:R-:W-:Y:S01]  /*5f20*/  PRMT R53, R46, 0x8880, RZ ;  /* 0x000088802e357816 */ /* 0x000fe200000000ff */
[----:B------:R-:W-:Y:S01]  /*5f30*/  IMAD R10, R38, R10, RZ ;  /* 0x0000000a260a7224 */ /* 0x000fe200078e02ff */
[----:B------:R-:W-:Y:S01]  /*5f40*/  SHF.R.S32.HI R45, RZ, 0x18, R45 ;  /* 0x00000018ff2d7819 */ /* 0x000fe2000001142d */
[----:B------:R-:W-:Y:S01]  /*5f50*/  IMAD R9, R2, R39, R9 ;  /* 0x0000002702097224 */ /* 0x000fe200078e0209 */
[----:B------:R-:W-:Y:S01]  /*5f60*/  SHF.L.U32 R52, R46, 0x10, RZ ;  /* 0x000000102e347819 */ /* 0x000fe200000006ff */
[C---:B------:R-:W-:Y:S01]  /*5f70*/  IMAD R0, R38.reuse, R20, RZ ;  /* 0x0000001426007224 */ /* 0x040fe200078e02ff */
[C---:B------:R-:W-:Y:S01]  /*5f80*/  PRMT R50, R47.reuse, 0x8880, RZ ;  /* 0x000088802f327816 */ /* 0x040fe200000000ff */
[C---:B------:R-:W-:Y:S01]  /*5f90*/  IMAD R11, R38.reuse, R11, RZ ;  /* 0x0000000b260b7224 */ /* 0x040fe200078e02ff */
[----:B------:R-:W-:Y:S01]  /*5fa0*/  SHF.R.S32.HI R46, RZ, 0x18, R46 ;  /* 0x00000018ff2e7819 */ /* 0x000fe2000001142e */
[C---:B------:R-:W-:Y:S01]  /*5fb0*/  IMAD R2, R38.reuse, R21, RZ ;  /* 0x0000001526027224 */ /* 0x040fe200078e02ff */
[----:B------:R-:W-:Y:S01]  /*5fc0*/  SHF.L.U32 R49, R47, 0x10, RZ ;  /* 0x000000102f317819 */ /* 0x000fe200000006ff */
[C---:B------:R-:W-:Y:S01]  /*5fd0*/  IMAD R20, R38.reuse, R24, RZ ;  /* 0x0000001826147224 */ /* 0x040fe200078e02ff */
[----:B------:R-:W-:Y:S01]  /*5fe0*/  SHF.R.S32.HI R47, RZ, 0x18, R47 ;  /* 0x00000018ff2f7819 */ /* 0x000fe2000001142f */
[----:B------:R-:W-:Y:S01]  /*5ff0*/  IMAD R21, R38, R25, RZ ;  /* 0x0000001926157224 */ /* 0x000fe200078e02ff */
[----:B------:R-:W-:Y:S01]  /*6000*/  SHF.L.U32 R57, R44, 0x8, RZ ;  /* 0x000000082c397819 */ /* 0x000fe200000006ff */
[----:B------:R-:W-:Y:S01]  /*6010*/  IMAD R24, R38, R28, RZ ;  /* 0x0000001c26187224 */ /* 0x000fe200078e02ff */
[----:B------:R-:W-:Y:S01]  /*6020*/  SHF.R.S32.HI R44, RZ, 0x18, R44 ;  /* 0x00000018ff2c7819 */ /* 0x000fe2000001142c */
[----:B------:R-:W-:Y:S01]  /*6030*/  IMAD R10, R3, R39, R10 ;  /* 0x00000027030a7224 */ /* 0x000fe200078e020a */
[----:B------:R-:W-:Y:S01]  /*6040*/  IADD3 R36, PT, PT, R36, 0x1, RZ ;  /* 0x0000000124247810 */ /* 0x000fe20007ffe0ff */
[C---:B------:R-:W-:Y:S02]  /*6050*/  IMAD R12, R38.reuse, R12, RZ ;  /* 0x0000000c260c7224 */ /* 0x040fe400078e02ff */
[C---:B------:R-:W-:Y:S02]  /*6060*/  IMAD R25, R38.reuse, R29, RZ ;  /* 0x0000001d26197224 */ /* 0x040fe400078e02ff */
[C---:B------:R-:W-:Y:S01]  /*6070*/  IMAD R28, R38.reuse, R32, RZ ;  /* 0x00000020261c7224 */ /* 0x040fe200078e02ff */
[----:B------:R-:W-:Y:S01]  /*6080*/  SHF.R.S32.HI R32, RZ, 0x18, R64 ;  /* 0x00000018ff207819 */ /* 0x000fe20000011440 */
[C---:B------:R-:W-:Y:S01]  /*6090*/  IMAD R29, R38.reuse, R33, RZ ;  /* 0x00000021261d7224 */ /* 0x040fe200078e02ff */
[----:B------:R-:W-:Y:S01]  /*60a0*/  I2IP.S8.S32.SAT R33, R7, R6, RZ ;  /* 0x0000000607217239 */ /* 0x000fe200000014ff */
[----:B------:R-:W-:Y:S01]  /*60b0*/  IMAD R11, R41, R39, R11 ;  /* 0x00000027290b7224 */ /* 0x000fe200078e020b */
[----:B------:R-:W-:Y:S01]  /*60c0*/  MOV R7, R62 ;  /* 0x0000003e00077202 */ /* 0x000fe20000000f00 */
[C---:B------:R-:W-:Y:S01]  /*60d0*/  IMAD R13, R38.reuse, R13, RZ ;  /* 0x0000000d260d7224 */ /* 0x040fe200078e02ff */
[----:B------:R-:W-:Y:S01]  /*60e0*/  SHF.R.S32.HI R6, RZ, 0x18, R63 ;  /* 0x00000018ff067819 */ /* 0x000fe2000001143f */
[----:B------:R-:W-:Y:S01]  /*60f0*/  IMAD R14, R38, R14, RZ ;  /* 0x0000000e260e7224 */ /* 0x000fe200078e02ff */
[----:B------:R-:W-:Y:S01]  /*6100*/  I2IP.S8.S32.SAT R41, R11, R10, RZ ;  /* 0x0000000a0b297239 */ /* 0x000fe200000014ff */
[----:B------:R-:W-:Y:S01]  /*6110*/  IMAD R12, R40, R39, R12 ;  /* 0x00000027280c7224 */ /* 0x000fe200078e020c */
[----:B------:R-:W-:Y:S01]  /*6120*/  I2IP.S8.S32.SAT R40, R5, R4, R33 ;  /* 0x0000000405287239 */ /* 0x000fe20000001421 */
[----:B------:R-:W-:Y:S01]  /*6130*/  IMAD R15, R38, R15, RZ ;  /* 0x0000000f260f7224 */ /* 0x000fe200078e02ff */
[----:B------:R-:W-:Y:S01]  /*6140*/  I2IP.S8.S32.SAT R41, R9, R8, R41 ;  /* 0x0000000809297239 */ /* 0x000fe20000001429 */
[-C--:B------:R-:W-:Y:S01]  /*6150*/  IMAD R13, R32, R39.reuse, R13 ;  /* 0x00000027200d7224 */ /* 0x080fe200078e020d */
[----:B------:R-:W-:Y:S01]  /*6160*/  SHF.R.S32.HI R10, RZ, 0x18, R61 ;  /* 0x00000018ff0a7819 */ /* 0x000fe2000001143d */
[----:B------:R-:W-:Y:S01]  /*6170*/  IMAD R16, R38, R16, RZ ;  /* 0x0000001026107224 */ /* 0x000fe200078e02ff */
[----:B------:R-:W-:Y:S01]  /*6180*/  SHF.R.S32.HI R5, RZ, 0x18, R58 ;  /* 0x00000018ff057819 */ /* 0x000fe2000001143a */
[----:B------:R-:W-:Y:S01]  /*6190*/  IMAD R14, R6, R39, R14 ;  /* 0x00000027060e7224 */ /* 0x000fe200078e020e */
[----:B------:R-:W-:Y:S01]  /*61a0*/  SHF.R.S32.HI R11, RZ, 0x18, R60 ;  /* 0x00000018ff0b7819 */ /* 0x000fe2000001143c */
[----:B------:R-:W-:Y:S01]  /*61b0*/  IMAD R17, R38, R17, RZ ;  /* 0x0000001126117224 */ /* 0x000fe200078e02ff */
[----:B------:R-:W-:Y:S01]  /*61c0*/  SHF.R.S32.HI R6, RZ, 0x18, R57 ;  /* 0x00000018ff067819 */ /* 0x000fe20000011439 */
[-C--:B------:R-:W-:Y:S02]  /*61d0*/  IMAD R15, R42, R39.reuse, R15 ;  /* 0x000000272a0f7224 */ /* 0x080fe400078e020f */
[C---:B------:R-:W-:Y:S02]  /*61e0*/  IMAD R18, R38.reuse, R18, RZ ;  /* 0x0000001226127224 */ /* 0x040fe400078e02ff */
[----:B------:R-:W-:Y:S01]  /*61f0*/  IMAD R16, R7, R39, R16 ;  /* 0x0000002707107224 */ /* 0x000fe200078e0210 */
[----:B------:R-:W-:Y:S01]  /*6200*/  I2IP.S8.S32.SAT R14, R15, R14, RZ ;  /* 0x0000000e0f0e7239 */ /* 0x000fe200000014ff */
[----:B------:R-:W-:Y:S01]  /*6210*/  IMAD R19, R38, R19, RZ ;  /* 0x0000001326137224 */ /* 0x000fe200078e02ff */
[----:B------:R-:W-:Y:S01]  /*6220*/  SHF.R.S32.HI R7, RZ, 0x18, R48 ;  /* 0x00000018ff077819 */ /* 0x000fe20000011430 */
[-C--:B------:R-:W-:Y:S01]  /*6230*/  IMAD R17, R10, R39.reuse, R17 ;  /* 0x000000270a117224 */ /* 0x080fe200078e0211 */
[----:B------:R-:W-:Y:S01]  /*6240*/  I2IP.S8.S32.SAT R42, R13, R12, R14 ;  /* 0x0000000c0d2a7239 */ /* 0x000fe2000000140e */
[-C--:B------:R-:W-:Y:S02]  /*6250*/  IMAD R18, R11, R39.reuse, R18 ;  /* 0x000000270b127224 */ /* 0x080fe400078e0212 */
[----:B------:R-:W-:Y:S02]  /*6260*/  IMAD.MOV.U32 R4, RZ, RZ, R59 ;  /* 0x000000ffff047224 */ /* 0x000fe400078e003b */
[-C--:B------:R-:W-:Y:S02]  /*6270*/  IMAD R19, R43, R39.reuse, R19 ;  /* 0x000000272b137224 */ /* 0x080fe400078e0213 */
[----:B------:R-:W-:Y:S02]  /*6280*/  IMAD R3, R38, R22, RZ ;  /* 0x0000001626037224 */ /* 0x000fe400078e02ff */
[----:B------:R-:W-:Y:S01]  /*6290*/  IMAD R0, R4, R39, R0 ;  /* 0x0000002704007224 */ /* 0x000fe200078e0200 */
[----:B------:R-:W-:Y:S01]  /*62a0*/  I2IP.S8.S32.SAT R18, R19, R18, RZ ;  /* 0x0000001213127239 */ /* 0x000fe200000014ff */
[----:B------:R-:W-:Y:S01]  /*62b0*/  IMAD R23, R38, R23, RZ ;  /* 0x0000001726177224 */ /* 0x000fe200078e02ff */
[----:B------:R-:W-:Y:S01]  /*62c0*/  MOV R4, R56 ;  /* 0x0000003800047202 */ /* 0x000fe20000000f00 */
[-C--:B------:R-:W-:Y:S01]  /*62d0*/  IMAD R2, R5, R39.reuse, R2 ;  /* 0x0000002705027224 */ /* 0x080fe200078e0202 */
[----:B------:R-:W-:Y:S01]  /*62e0*/  I2IP.S8.S32.SAT R43, R17, R16, R18 ;  /* 0x00000010112b7239 */ /* 0x000fe20000001412 */
[-C--:B------:R-:W-:Y:S01]  /*62f0*/  IMAD R3, R6, R39.reuse, R3 ;  /* 0x0000002706037224 */ /* 0x080fe200078e0203 */
[----:B------:R-:W-:Y:S01]  /*6300*/  SHF.R.S32.HI R5, RZ, 0x18, R55 ;  /* 0x00000018ff057819 */ /* 0x000fe20000011437 */
[-C--:B------:R-:W-:Y:S01]  /*6310*/  IMAD R23, R44, R39.reuse, R23 ;  /* 0x000000272c177224 */ /* 0x080fe200078e0217 */
[----:B------:R-:W-:Y:S01]  /*6320*/  SHF.R.S32.HI R6, RZ, 0x18, R54 ;  /* 0x00000018ff067819 */ /* 0x000fe20000011436 */
[----:B------:R-:W-:Y:S01]  /*6330*/  IMAD R22, R38, R26, RZ ;  /* 0x0000001a26167224 */ /* 0x000fe200078e02ff */
[----:B------:R1:W-:Y:S01]  /*6340*/  STS.128 [R79+UR44+0x1200], R40 ;  /* 0x001200284f007988 */ /* 0x0003e20008000c2c */
[----:B------:R-:W-:Y:S01]  /*6350*/  IMAD R20, R4, R39, R20 ;  /* 0x0000002704147224 */ /* 0x000fe200078e0214 */
[----:B------:R-:W-:Y:S01]  /*6360*/  I2IP.S8.S32.SAT R3, R23, R3, RZ ;  /* 0x0000000317037239 */ /* 0x000fe200000014ff */
[----:B------:R-:W-:Y:S01]  /*6370*/  IMAD R27, R38, R27, RZ ;  /* 0x0000001b261b7224 */ /* 0x000fe200078e02ff */
[----:B------:R-:W-:Y:S01]  /*6380*/  MOV R4, R53 ;  /* 0x0000003500047202 */ /* 0x000fe20000000f00 */
[-C--:B------:R-:W-:Y:S01]  /*6390*/  IMAD R21, R5, R39.reuse, R21 ;  /* 0x0000002705157224 */ /* 0x080fe200078e0215 */
[----:B------:R-:W-:Y:S01]  /*63a0*/  SHF.R.S32.HI R5, RZ, 0x18, R52 ;  /* 0x00000018ff057819 */ /* 0x000fe20000011434 */
[-C--:B------:R-:W-:Y:S01]  /*63b0*/  IMAD R22, R6, R39.reuse, R22 ;  /* 0x0000002706167224 */ /* 0x080fe200078e0216 */
[----:B------:R-:W-:Y:S01]  /*63c0*/  SHF.R.S32.HI R6, RZ, 0x18, R49 ;  /* 0x00000018ff067819 */ /* 0x000fe20000011431 */
[-C--:B------:R-:W-:Y:S02]  /*63d0*/  IMAD R27, R45, R39.reuse, R27 ;  /* 0x000000272d1b7224 */ /* 0x080fe400078e021b */
[-C--:B------:R-:W-:Y:S01]  /*63e0*/  IMAD R24, R4, R39.reuse, R24 ;  /* 0x0000002704187224 */ /* 0x080fe200078e0218 */
[----:B------:R-:W-:Y:S01]  /*63f0*/  SHF.R.S32.HI R4, RZ, 0x18, R51 ;  /* 0x00000018ff047819 */ /* 0x000fe20000011433 */
[C---:B------:R-:W-:Y:S02]  /*6400*/  IMAD R26, R38.reuse, R30, RZ ;  /* 0x0000001e261a7224 */ /* 0x040fe400078e02ff */
[----:B------:R-:W-:Y:S01]  /*6410*/  IMAD R25, R5, R39, R25 ;  /* 0x0000002705197224 */ /* 0x000fe200078e0219 */
[----:B------:R-:W-:Y:S01]  /*6420*/  MOV R5, R50 ;  /* 0x0000003200057202 */ /* 0x000fe20000000f00 */
[----:B------:R-:W-:Y:S02]  /*6430*/  IMAD R31, R38, R31, RZ ;  /* 0x0000001f261f7224 */ /* 0x000fe400078e02ff */
[-C--:B------:R-:W-:Y:S01]  /*6440*/  IMAD R26, R4, R39.reuse, R26 ;  /* 0x00000027041a7224 */ /* 0x080fe200078e021a */
[----:B------:R-:W-:Y:S01]  /*6450*/  I2IP.S8.S32.SAT R4, R2, R0, R3 ;  /* 0x0000000002047239 */ /* 0x000fe20000001403 */
[-C--:B------:R-:W-:Y:S02]  /*6460*/  IMAD R31, R46, R39.reuse, R31 ;  /* 0x000000272e1f7224 */ /* 0x080fe400078e021f */
[-C--:B------:R-:W-:Y:S01]  /*6470*/  IMAD R28, R5, R39.reuse, R28 ;  /* 0x00000027051c7224 */ /* 0x080fe200078e021c */
[----:B------:R-:W-:Y:S01]  /*6480*/  I2IP.S8.S32.SAT R5, R27, R22, RZ ;  /* 0x000000161b057239 */ /* 0x000fe200000014ff */
[----:B------:R-:W-:Y:S02]  /*6490*/  IMAD R30, R38, R34, RZ ;  /* 0x00000022261e7224 */ /* 0x000fe400078e02ff */
[----:B------:R-:W-:Y:S01]  /*64a0*/  IMAD R29, R6, R39, R29 ;  /* 0x00000027061d7224 */ /* 0x000fe200078e021d */
[----:B------:R-:W-:Y:S01]  /*64b0*/  I2IP.S8.S32.SAT R6, R31, R26, RZ ;  /* 0x0000001a1f067239 */ /* 0x000fe200000014ff */
[----:B------:R-:W-:Y:S01]  /*64c0*/  IMAD R35, R38, R35, RZ ;  /* 0x0000002326237224 */ /* 0x000fe200078e02ff */
[----:B------:R-:W-:Y:S01]  /*64d0*/  I2IP.S8.S32.SAT R5, R21, R20, R5 ;  /* 0x0000001415057239 */ /* 0x000fe20000001405 */
[-C--:B------:R-:W-:Y:S01]  /*64e0*/  IMAD R30, R7, R39.reuse, R30 ;  /* 0x00000027071e7224 */ /* 0x080fe200078e021e */
[----:B------:R-:W-:Y:S01]  /*64f0*/  I2IP.S8.S32.SAT R6, R25, R24, R6 ;  /* 0x0000001819067239 */ /* 0x000fe20000001406 */
[----:B------:R-:W-:Y:S05]  /*6500*/  IMAD R35, R47, R39, R35 ;  /* 0x000000272f237224 */ /* 0x000fea00078e0223 */
[----:B------:R-:W-:Y:S04]  /*6510*/  I2IP.S8.S32.SAT R7, R35, R30, RZ ;  /* 0x0000001e23077239 */ /* 0x000fe800000014ff */
[----:B------:R-:W-:Y:S05]  /*6520*/  I2IP.S8.S32.SAT R7, R29, R28, R7 ;  /* 0x0000001c1d077239 */ /* 0x000fea0000001407 */
[----:B------:R1:W-:Y:S01]  /*6530*/  STS.128 [R78+0x1010], R4 ;  /* 0x001010044e007388 */ /* 0x0003e20000000c00 */
[----:B------:R-:W-:Y:S01]  /*6540*/  @!PT LDS RZ, [RZ] ;  /* 0x00000000fffff984 */ /* 0x000fe20000000800 */
[----:B------:R-:W-:Y:S01]  /*6550*/  @!PT LDS RZ, [RZ] ;  /* 0x00000000fffff984 */ /* 0x000fe20000000800 */
[----:B------:R-:W-:Y:S01]  /*6560*/  @!PT LDS RZ, [RZ] ;  /* 0x00000000fffff984 */ /* 0x000fe20000000800 */
[----:B------:R-:W-:Y:S01]  /*6570*/  @!PT LDS RZ, [RZ] ;  /* 0x00000000fffff984 */ /* 0x000fe20000000800 */
[----:B------:R3:W-:Y:S07]  /*6580*/  MEMBAR.ALL.CTA ;  /* 0x0000000000007992 */ /* 0x0007ee0000008000 */
[----:B---3--:R-:W3:Y:S02]  /*6590*/  FENCE.VIEW.ASYNC.S ;  /* 0x00000000000073c6 */ /* 0x008ee40000000000 */
[----:B---3--:R-:W-:Y:S06]  /*65a0*/  BAR.SYNC.DEFER_BLOCKING 0x1, 0x80 ;  /* 0x0042000000007b1d */ /* 0x008fec0000010000 */
[----:B------:R-:W-:Y:S05]  /*65b0*/  @P0 BRA `(.L_x_101) ;  /* 0x0000000000300947 */ /* 0x000fea0003800000 */
[----:B------:R-:W-:Y:S02]  /*65c0*/  UIADD3 UR4, UPT, UPT, UR44, 0x1200, URZ ;  /* 0x000012002c047890 */ /* 0x000fe4000fffe0ff */
[----:B------:R-:W-:Y:S02]  /*65d0*/  USHF.L.U32 UR9, UR45, 0x6, URZ ;  /* 0x000000062d097899 */ /* 0x000fe400080006ff */
[----:B------:R-:W-:Y:S02]  /*65e0*/  USHF.L.U32 UR10, UR46, 0x6, URZ ;  /* 0x000000062e0a7899 */ /* 0x000fe400080006ff */
[----:B------:R-:W-:Y:S01]  /*65f0*/  MOV R86, UR4 ;  /* 0x0000000400567c02 */ /* 0x000fe20008000f00 */
[----:B------:R-:W-:Y:S01]  /*6600*/  UIADD3 UR4, UP0, UPT, UR62, 0x680, URZ ;  /* 0x000006803e047890 */ /* 0x000fe2000ff1e0ff */
[----:B------:R-:W-:Y:S02]  /*6610*/  UMOV UR11, UR36 ;  /* 0x00000024000b7c82 */ /* 0x000fe40008000000 */
[----:B------:R-:W-:Y:S01]  /*6620*/  R2UR UR8, R86 ;  /* 0x00000000560872ca */ /* 0x000fe200000e0000 */
[----:B------:R-:W-:Y:S11]  /*6630*/  UIADD3.X UR5, UPT, UPT, URZ, UR63, URZ, UP0, !UPT ;  /* 0x0000003fff057290 */ /* 0x000ff600087fe4ff */
[----:B------:R-:W-:Y:S01]  /*6640*/  @!UPT UIADD3 URZ, UPT, UPT, URZ, URZ, URZ ;  /* 0x000000fffffff290 */ /* 0x000fe2000fffe0ff */
[----:B------:R3:W-:Y:S01]  /*6650*/  UTMASTG.3D [UR8], [UR4] ;  /* 0x00000008040073b5 */ /* 0x0007e20008010000 */
[----:B------:R0:W-:Y:S01]  /*6660*/  UTMACMDFLUSH ;  /* 0x00000000000079b7 */ /* 0x0001e20000000000 */
[----:B---3--:R-:W-:Y:S04]  /*6670*/  DEPBAR.LE SB0, 0x0 ;  /* 0x000080000000791a */ /* 0x008fe80000000000 */
.L_x_101:
[----:B------:R-:W-:Y:S05]  /*6680*/  BSYNC.RECONVERGENT B0 ;  /* 0x0000000000007941 */ /* 0x000fea0003800200 */
.L_x_100:
[----:B------:R-:W-:Y:S01]  /*6690*/  BAR.SYNC.DEFER_BLOCKING 0x1, 0x80 ;  /* 0x0042000000007b1d */ /* 0x000fe20000010000 */
[----:B------:R-:W-:Y:S01]  /*66a0*/  ISETP.NE.AND P0, PT, R82, 0x2, PT ;  /* 0x000000025200780c */ /* 0x000fe20003f05270 */
[----:B------:R-:W-:Y:S01]  /*66b0*/  UISETP.NE.AND UP0, UPT, UR47, URZ, UPT ;  /* 0x000000ff2f00728c */ /* 0x000fe2000bf05270 */
[----:B------:R-:W-:Y:S01]  /*66c0*/  ISETP.NE.AND P1, PT, R36, 0x4, PT ;  /* 0x000000042400780c */ /* 0x000fe20003f25270 */
[----:B------:R-:W-:Y:S01]  /*66d0*/  UIADD3 UR45, UPT, UPT, UR37, UR57, URZ ;  /* 0x00000039252d7290 */ /* 0x000fe2000fffe0ff */
[----:B------:R-:W-:Y:S01]  /*66e0*/  SEL R2, RZ, 0x1, P0 ;  /* 0x00000001ff027807 */ /* 0x000fe20000000000 */
[----:B------:R-:W-:Y:S01]  /*66f0*/  UIADD3 UR46, UPT, UPT, UR38, UR60, URZ ;  /* 0x0000003c262e7290 */ /* 0x000fe2000fffe0ff */
[----:B------:R-:W-:Y:S02]  /*6700*/  SEL R0, RZ, 0x1, P1 ;  /* 0x00000001ff007807 */ /* 0x000fe40000800000 */
[----:B------:R-:W-:Y:S02]  /*6710*/  LOP3.LUT R84, R84, R2, RZ, 0x3c, !PT ;  /* 0x0000000254547212 */ /* 0x000fe400078e3cff */
[----:B------:R-:W-:Y:S02]  /*6720*/  LOP3.LUT R85, R85, R0, RZ, 0x3c, !PT ;  /* 0x0000000055557212 */ /* 0x000fe400078e3cff */
[----:B------:R-:W-:Y:S02]  /*6730*/  SEL R82, R82, RZ, P0 ;  /* 0x000000ff52527207 */ /* 0x000fe40000000000 */
[----:B------:R-:W-:Y:S01]  /*6740*/  SEL R36, R36, RZ, P1 ;  /* 0x000000ff24247207 */ /* 0x000fe20000800000 */
[----:B------:R-:W-:Y:S01]  /*6750*/  UMOV UR36, UR51 ;  /* 0x0000003300247c82 */ /* 0x000fe20008000000 */
[----:B------:R-:W-:Y:S05]  /*6760*/  BRA.U UP0, `(.L_x_102) ;  /* 0xffffffe500107547 */ /* 0x000fea000b83ffff */
[----:B------:R-:W-:Y:S05]  /*6770*/  EXIT ;  /* 0x000000000000794d */ /* 0x000fea0003800000 */
.L_x_24:
[----:B--2---:R2:W3:Y:S02]  /*6780*/  SYNCS.PHASECHK.TRANS64.TRYWAIT P0, [R0+URZ+0xe0], R2 ;  /* 0x0000e002000075a7 */ /* 0x0044e400080011ff */
[----:B---3--:R-:W-:Y:S05]  /*6790*/  @!P0 NANOSLEEP.SYNCS 0x989680 ;  /* 0x009896800000895d */ /* 0x008fea0003900000 */
[----:B------:R-:W3:Y:S02]  /*67a0*/  @!P0 SYNCS.PHASECHK.TRANS64 P0, [R0+URZ+0xe0], R2 ;  /* 0x0000e002000085a7 */ /* 0x000ee400080010ff */
[----:B---3--:R-:W-:Y:S05]  /*67b0*/  @!P0 BRA `(.L_x_24) ;  /* 0xfffffffc00f08947 */ /* 0x008fea000383ffff */
[----:B------:R-:W-:Y:S05]  /*67c0*/  BRA `(.L_x_103) ;  /* 0xffffffb0001c7947 */ /* 0x000fea000383ffff */
.L_x_27:
[----:B-1----:R-:W-:-:S07]  /*67d0*/  MOV R0, UR33 ;  /* 0x0000002100007c02 */ /* 0x002fce0008000f00 */
.L_x_104:
[----:B-1----:R1:W2:Y:S02]  /*67e0*/  SYNCS.PHASECHK.TRANS64.TRYWAIT P0, [R0+URZ+0x28], R3 ;  /* 0x00002803000075a7 */ /* 0x0022a400080011ff */
[----:B--2---:R-:W-:Y:S05]  /*67f0*/  @!P0 NANOSLEEP.SYNCS 0x989680 ;  /* 0x009896800000895d */ /* 0x004fea0003900000 */
[----:B------:R-:W2:Y:S02]  /*6800*/  @!P0 SYNCS.PHASECHK.TRANS64 P0, [R0+URZ+0x28], R3 ;  /* 0x00002803000085a7 */ /* 0x000ea400080010ff */
[----:B--2---:R-:W-:Y:S05]  /*6810*/  @!P0 BRA `(.L_x_104) ;  /* 0xfffffffc00f08947 */ /* 0x004fea000383ffff */
[----:B------:R-:W-:Y:S05]  /*6820*/  BRA `(.L_x_26) ;  /* 0xffffffb000647947 */ /* 0x000fea000383ffff */
.L_x_34:
[----:B-1----:R-:W-:-:S07]  /*6830*/  MOV R0, UR17 ;  /* 0x0000001100007c02 */ /* 0x002fce0008000f00 */
.L_x_105:
[----:B-1----:R1:W2:Y:S02]  /*6840*/  SYNCS.PHASECHK.TRANS64.TRYWAIT P0, [R0+URZ+0x28], R3 ;  /* 0x00002803000075a7 */ /* 0x0022a400080011ff */
[----:B--2---:R-:W-:Y:S05]  /*6850*/  @!P0 NANOSLEEP.SYNCS 0x989680 ;  /* 0x009896800000895d */ /* 0x004fea0003900000 */
[----:B------:R-:W2:Y:S02]  /*6860*/  @!P0 SYNCS.PHASECHK.TRANS64 P0, [R0+URZ+0x28], R3 ;  /* 0x00002803000085a7 */ /* 0x000ea400080010ff */
[----:B--2---:R-:W-:Y:S05]  /*6870*/  @!P0 BRA `(.L_x_105) ;  /* 0xfffffffc00f08947 */ /* 0x004fea000383ffff */
[----:B------:R-:W-:Y:S05]  /*6880*/  BRA `(.L_x_33) ;  /* 0xffffffb400207947 */ /* 0x000fea000383ffff */
.L_x_39:
[----:B-1----:R1:W2:Y:S02]  /*6890*/  SYNCS.PHASECHK.TRANS64.TRYWAIT P0, [R3+URZ+0x70], R0 ;  /* 0x00007000030075a7 */ /* 0x0022a400080011ff */
[----:B--2---:R-:W-:Y:S05]  /*68a0*/  @!P0 NANOSLEEP.SYNCS 0x989680 ;  /* 0x009896800000895d */ /* 0x004fea0003900000 */
[----:B------:R-:W2:Y:S02]  /*68b0*/  @!P0 SYNCS.PHASECHK.TRANS64 P0, [R3+URZ+0x70], R0 ;  /* 0x00007000030085a7 */ /* 0x000ea400080010ff */
[----:B--2---:R-:W-:Y:S05]  /*68c0*/  @!P0 BRA `(.L_x_39) ;  /* 0xfffffffc00f08947 */ /* 0x004fea000383ffff */
[----:B------:R-:W-:Y:S05]  /*68d0*/  BRA `(.L_x_106) ;  /* 0xffffffb400c47947 */ /* 0x000fea000383ffff */
.L_x_43:
[----:B------:R-:W-:-:S07]  /*68e0*/  MOV R0, UR4 ;  /* 0x0000000400007c02 */ /* 0x000fce0008000f00 */
.L_x_107:
[----:B-1----:R1:W2:Y:S02]  /*68f0*/  SYNCS.PHASECHK.TRANS64.TRYWAIT P0, [R0+URZ], R2 ;  /* 0x00000002000075a7 */ /* 0x0022a400080011ff */
[----:B--2---:R-:W-:Y:S05]  /*6900*/  @!P0 NANOSLEEP.SYNCS 0x989680 ;  /* 0x009896800000895d */ /* 0x004fea0003900000 */
[----:B------:R-:W2:Y:S02]  /*6910*/  @!P0 SYNCS.PHASECHK.TRANS64 P0, [R0+URZ], R2 ;  /* 0x00000002000085a7 */ /* 0x000ea400080010ff */
[----:B--2---:R-:W-:Y:S05]  /*6920*/  @!P0 BRA `(.L_x_107) ;  /* 0xfffffffc00f08947 */ /* 0x004fea000383ffff */
[----:B------:R-:W-:Y:S05]  /*6930*/  BRA `(.L_x_108) ;  /* 0xffffffbc00687947 */ /* 0x000fea000383ffff */
.L_x_44:
[----:B------:R-:W-:-:S07]  /*6940*/  MOV R0, UR5 ;  /* 0x0000000500007c02 */ /* 0x000fce0008000f00 */
.L_x_109:
[----:B-1----:R1:W2:Y:S02]  /*6950*/  SYNCS.PHASECHK.TRANS64.TRYWAIT P0, [R0+URZ], R3 ;  /* 0x00000003000075a7 */ /* 0x0022a400080011ff */
[----:B--2---:R-:W-:Y:S05]  /*6960*/  @!P0 NANOSLEEP.SYNCS 0x989680 ;  /* 0x009896800000895d */ /* 0x004fea0003900000 */
[----:B------:R-:W2:Y:S02]  /*6970*/  @!P0 SYNCS.PHASECHK.TRANS64 P0, [R0+URZ], R3 ;  /* 0x00000003000085a7 */ /* 0x000ea400080010ff */
[----:B--2---:R-:W-:Y:S05]  /*6980*/  @!P0 BRA `(.L_x_109) ;  /* 0xfffffffc00f08947 */ /* 0x004fea000383ffff */
[----:B------:R-:W-:Y:S05]  /*6990*/  BRA `(.L_x_110) ;  /* 0xffffffbc00747947 */ /* 0x000fea000383ffff */
.L_x_45:
[----:B------:R-:W-:-:S07]  /*69a0*/  MOV R0, UR5 ;  /* 0x0000000500007c02 */ /* 0x000fce0008000f00 */
.L_x_111:
[----:B-1----:R1:W2:Y:S02]  /*69b0*/  SYNCS.PHASECHK.TRANS64.TRYWAIT P0, [R0+URZ], R3 ;  /* 0x00000003000075a7 */ /* 0x0022a400080011ff */
[----:B--2---:R-:W-:Y:S05]  /*69c0*/  @!P0 NANOSLEEP.SYNCS 0x989680 ;  /* 0x009896800000895d */ /* 0x004fea0003900000 */
[----:B------:R-:W2:Y:S02]  /*69d0*/  @!P0 SYNCS.PHASECHK.TRANS64 P0, [R0+URZ], R3 ;  /* 0x00000003000085a7 */ /* 0x000ea400080010ff */
[----:B--2---:R-:W-:Y:S05]  /*69e0*/  @!P0 BRA `(.L_x_111) ;  /* 0xfffffffc00f08947 */ /* 0x004fea000383ffff */
[----:B------:R-:W-:Y:S05]  /*69f0*/  BRA `(.L_x_112) ;  /* 0xffffffbc00807947 */ /* 0x000fea000383ffff */
.L_x_46:
[----:B------:R-:W-:-:S07]  /*6a00*/  MOV R0, UR5 ;  /* 0x0000000500007c02 */ /* 0x000fce0008000f00 */
.L_x_113:
[----:B-1----:R1:W2:Y:S02]  /*6a10*/  SYNCS.PHASECHK.TRANS64.TRYWAIT P0, [R0+URZ], R3 ;  /* 0x00000003000075a7 */ /* 0x0022a400080011ff */
[----:B--2---:R-:W-:Y:S05]  /*6a20*/  @!P0 NANOSLEEP.SYNCS 0x989680 ;  /* 0x009896800000895d */ /* 0x004fea0003900000 */
[----:B------:R-:W2:Y:S02]  /*6a30*/  @!P0 SYNCS.PHASECHK.TRANS64 P0, [R0+URZ], R3 ;  /* 0x00000003000085a7 */ /* 0x000ea400080010ff */
[----:B--2---:R-:W-:Y:S05]  /*6a40*/  @!P0 BRA `(.L_x_113) ;  /* 0xfffffffc00f08947 */ /* 0x004fea000383ffff */
[----:B------:R-:W-:Y:S05]  /*6a50*/  BRA `(.L_x_114) ;  /* 0xffffffbc008c7947 */ /* 0x000fea000383ffff */
.L_x_49:
[----:B-1----:R1:W2:Y:S02]  /*6a60*/  SYNCS.PHASECHK.TRANS64.TRYWAIT P0, [R2+URZ+0xd0], R4 ;  /* 0x0000d004020075a7 */ /* 0x0022a400080011ff */
[----:B--2---:R-:W-:Y:S05]  /*6a70*/  @!P0 NANOSLEEP.SYNCS 0x989680 ;  /* 0x009896800000895d */ /* 0x004fea0003900000 */
[----:B------:R-:W2:Y:S02]  /*6a80*/  @!P0 SYNCS.PHASECHK.TRANS64 P0, [R2+URZ+0xd0], R4 ;  /* 0x0000d004020085a7 */ /* 0x000ea400080010ff */
[----:B--2---:R-:W-:Y:S05]  /*6a90*/  @!P0 BRA `(.L_x_49) ;  /* 0xfffffffc00f08947 */ /* 0x004fea000383ffff */
[----:B------:R-:W-:Y:S05]  /*6aa0*/  BRA `(.L_x_115) ;  /* 0xffffffbc00e87947 */ /* 0x000fea000383ffff */
.L_x_50:
[----:B------:R-:W-:-:S07]  /*6ab0*/  MOV R2, UR4 ;  /* 0x0000000400027c02 */ /* 0x000fce0008000f00 */
.L_x_116:
[----:B-1----:R1:W2:Y:S02]  /*6ac0*/  SYNCS.PHASECHK.TRANS64.TRYWAIT P0, [R2+URZ+0x80], R5 ;  /* 0x00008005020075a7 */ /* 0x0022a400080011ff */
[----:B--2---:R-:W-:Y:S05]  /*6ad0*/  @!P0 NANOSLEEP.SYNCS 0x989680 ;  /* 0x009896800000895d */ /* 0x004fea0003900000 */
[----:B------:R-:W2:Y:S02]  /*6ae0*/  @!P0 SYNCS.PHASECHK.TRANS64 P0, [R2+URZ+0x80], R5 ;  /* 0x00008005020085a7 */ /* 0x000ea400080010ff */
[----:B--2---:R-:W-:Y:S05]  /*6af0*/  @!P0 BRA `(.L_x_116) ;  /* 0xfffffffc00f08947 */ /* 0x004fea000383ffff */
[----:B------:R-:W-:Y:S05]  /*6b00*/  BRA `(.L_x_117) ;  /* 0xffffffbc00f87947 */ /* 0x000fea000383ffff */
.L_x_51:
[----:B-1----:R1:W2:Y:S02]  /*6b10*/  SYNCS.PHASECHK.TRANS64.TRYWAIT P1, [R2+URZ+0x70], R4 ;  /* 0x00007004020075a7 */ /* 0x0022a400080211ff */
[----:B--2---:R-:W-:Y:S05]  /*6b20*/  @!P1 NANOSLEEP.SYNCS 0x989680 ;  /* 0x009896800000995d */ /* 0x004fea0003900000 */
[----:B------:R-:W2:Y:S02]  /*6b30*/  @!P1 SYNCS.PHASECHK.TRANS64 P1, [R2+URZ+0x70], R4 ;  /* 0x00007004020095a7 */ /* 0x000ea400080210ff */
[----:B--2---:R-:W-:Y:S05]  /*6b40*/  @!P1 BRA `(.L_x_51) ;  /* 0xfffffffc00f09947 */ /* 0x004fea000383ffff */
[----:B------:R-:W-:Y:S05]  /*6b50*/  BRA `(.L_x_118) ;  /* 0xffffffc000287947 */ /* 0x000fea000383ffff */
.L_x_54:
[----:B------:R-:W-:-:S07]  /*6b60*/  MOV R0, UR4 ;  /* 0x0000000400007c02 */ /* 0x000fce0008000f00 */
.L_x_119:
[----:B-1----:R1:W2:Y:S02]  /*6b70*/  SYNCS.PHASECHK.TRANS64.TRYWAIT P0, [R0+URZ+0x80], R2 ;  /* 0x00008002000075a7 */ /* 0x0022a400080011ff */
[----:B--2---:R-:W-:Y:S05]  /*6b80*/  @!P0 NANOSLEEP.SYNCS 0x989680 ;  /* 0x009896800000895d */ /* 0x004fea0003900000 */
[----:B------:R-:W2:Y:S02]  /*6b90*/  @!P0 SYNCS.PHASECHK.TRANS64 P0, [R0+URZ+0x80], R2 ;  /* 0x00008002000085a7 */ /* 0x000ea400080010ff */
[----:B--2---:R-:W-:Y:S05]  /*6ba0*/  @!P0 BRA `(.L_x_119) ;  /* 0xfffffffc00f08947 */ /* 0x004fea000383ffff */
[----:B------:R-:W-:Y:S05]  /*6bb0*/  BRA `(.L_x_53) ;  /* 0xffffffc0007c7947 */ /* 0x000fea000383ffff */
.L_x_61:
[----:B-1----:R1:W2:Y:S02]  /*6bc0*/  SYNCS.PHASECHK.TRANS64.TRYWAIT P1, [R0+URZ+0x70], R2 ;  /* 0x00007002000075a7 */ /* 0x0022a400080211ff */
[----:B--2---:R-:W-:Y:S05]  /*6bd0*/  @!P1 NANOSLEEP.SYNCS 0x989680 ;  /* 0x009896800000995d */ /* 0x004fea0003900000 */
[----:B------:R-:W2:Y:S02]  /*6be0*/  @!P1 SYNCS.PHASECHK.TRANS64 P1, [R0+URZ+0x70], R2 ;  /* 0x00007002000095a7 */ /* 0x000ea400080210ff */
[----:B--2---:R-:W-:Y:S05]  /*6bf0*/  @!P1 BRA `(.L_x_61) ;  /* 0xfffffffc00f09947 */ /* 0x004fea000383ffff */
[----:B------:R-:W-:Y:S05]  /*6c00*/  BRA `(.L_x_120) ;  /* 0xffffffc400d87947 */ /* 0x000fea000383ffff */
.L_x_62:
[----:B------:R-:W-:-:S07]  /*6c10*/  MOV R2, UR19 ;  /* 0x0000001300027c02 */ /* 0x000fce0008000f00 */
.L_x_121:
[----:B-1----:R1:W2:Y:S02]  /*6c20*/  SYNCS.PHASECHK.TRANS64.TRYWAIT P0, [R2+URZ+0xb0], R0 ;  /* 0x0000b000020075a7 */ /* 0x0022a400080011ff */
[----:B--2---:R-:W-:Y:S05]  /*6c30*/  @!P0 NANOSLEEP.SYNCS 0x989680 ;  /* 0x009896800000895d */ /* 0x004fea0003900000 */
[----:B------:R-:W2:Y:S02]  /*6c40*/  @!P0 SYNCS.PHASECHK.TRANS64 P0, [R2+URZ+0xb0], R0 ;  /* 0x0000b000020085a7 */ /* 0x000ea400080010ff */
[----:B--2---:R-:W-:Y:S05]  /*6c50*/  @!P0 BRA `(.L_x_121) ;  /* 0xfffffffc00f08947 */ /* 0x004fea000383ffff */
[----:B------:R-:W-:Y:S05]  /*6c60*/  BRA `(.L_x_122) ;  /* 0xffffffc8000c7947 */ /* 0x000fea000383ffff */
.L_x_65:
[----:B------:R-:W-:Y:S07]  /*6c70*/  MOV R0, UR6 ;  /* 0x0000000600007c02 */ /* 0x000fee0008000f00 */
.L_x_123:
[----:B-1----:R1:W2:Y:S02]  /*6c80*/  SYNCS.PHASECHK.TRANS64.TRYWAIT P0, [R0+URZ], R2 ;  /* 0x00000002000075a7 */ /* 0x0022a400080011ff */
[----:B--2---:R-:W-:Y:S05]  /*6c90*/  @!P0 NANOSLEEP.SYNCS 0x989680 ;  /* 0x009896800000895d */ /* 0x004fea0003900000 */
[----:B------:R-:W2:Y:S02]  /*6ca0*/  @!P0 SYNCS.PHASECHK.TRANS64 P0, [R0+URZ], R2 ;  /* 0x00000002000085a7 */ /* 0x000ea400080010ff */
[----:B--2---:R-:W-:Y:S05]  /*6cb0*/  @!P0 BRA `(.L_x_123) ;  /* 0xfffffffc00f08947 */ /* 0x004fea000383ffff */
[----:B------:R-:W-:Y:S05]  /*6cc0*/  BRA `(.L_x_64) ;  /* 0xffffffc800447947 */ /* 0x000fea000383ffff */
.L_x_68:
[----:B------:R-:W-:-:S07]  /*6cd0*/  MOV R0, UR4 ;  /* 0x0000000400007c02 */ /* 0x000fce0008000f00 */
.L_x_124:
[----:B--2---:R2:W4:Y:S02]  /*6ce0*/  SYNCS.PHASECHK.TRANS64.TRYWAIT P0, [R0+URZ], R2 ;  /* 0x00000002000075a7 */ /* 0x00452400080011ff */
[----:B----4-:R-:W-:Y:S05]  /*6cf0*/  @!P0 NANOSLEEP.SYNCS 0x989680 ;  /* 0x009896800000895d */ /* 0x010fea0003900000 */
[----:B------:R-:W4:Y:S02]  /*6d00*/  @!P0 SYNCS.PHASECHK.TRANS64 P0, [R0+URZ], R2 ;  /* 0x00000002000085a7 */ /* 0x000f2400080010ff */
[----:B----4-:R-:W-:Y:S05]  /*6d10*/  @!P0 BRA `(.L_x_124) ;  /* 0xfffffffc00f08947 */ /* 0x010fea000383ffff */
[----:B------:R-:W-:Y:S05]  /*6d20*/  BRA `(.L_x_125) ;  /* 0xffffffc800e47947 */ /* 0x000fea000383ffff */
.L_x_69:
[----:B------:R-:W-:-:S07]  /*6d30*/  MOV R0, UR5 ;  /* 0x0000000500007c02 */ /* 0x000fce0008000f00 */
.L_x_126:
[----:B-1----:R1:W2:Y:S02]  /*6d40*/  SYNCS.PHASECHK.TRANS64.TRYWAIT P0, [R0+URZ], R3 ;  /* 0x00000003000075a7 */ /* 0x0022a400080011ff */
[----:B--2---:R-:W-:Y:S05]  /*6d50*/  @!P0 NANOSLEEP.SYNCS 0x989680 ;  /* 0x009896800000895d */ /* 0x004fea0003900000 */
[----:B------:R-:W2:Y:S02]  /*6d60*/  @!P0 SYNCS.PHASECHK.TRANS64 P0, [R0+URZ], R3 ;  /* 0x00000003000085a7 */ /* 0x000ea400080010ff */
[----:B--2---:R-:W-:Y:S05]  /*6d70*/  @!P0 BRA `(.L_x_126) ;  /* 0xfffffffc00f08947 */ /* 0x004fea000383ffff */
[----:B------:R-:W-:Y:S05]  /*6d80*/  BRA `(.L_x_127) ;  /* 0xffffffc800f07947 */ /* 0x000fea000383ffff */
.L_x_70:
[----:B------:R-:W-:-:S07]  /*6d90*/  MOV R0, UR5 ;  /* 0x0000000500007c02 */ /* 0x000fce0008000f00 */
.L_x_128:
[----:B-1----:R1:W2:Y:S02]  /*6da0*/  SYNCS.PHASECHK.TRANS64.TRYWAIT P0, [R0+URZ], R3 ;  /* 0x00000003000075a7 */ /* 0x0022a400080011ff */
[----:B--2---:R-:W-:Y:S05]  /*6db0*/  @!P0 NANOSLEEP.SYNCS 0x989680 ;  /* 0x009896800000895d */ /* 0x004fea0003900000 */
[----:B------:R-:W2:Y:S02]  /*6dc0*/  @!P0 SYNCS.PHASECHK.TRANS64 P0, [R0+URZ], R3 ;  /* 0x00000003000085a7 */ /* 0x000ea400080010ff */
[----:B--2---:R-:W-:Y:S05]  /*6dd0*/  @!P0 BRA `(.L_x_128) ;  /* 0xfffffffc00f08947 */ /* 0x004fea000383ffff */
[----:B------:R-:W-:Y:S05]  /*6de0*/  BRA `(.L_x_129) ;  /* 0xffffffc800fc7947 */ /* 0x000fea000383ffff */
.L_x_71:
[----:B-1----:R-:W-:-:S07]  /*6df0*/  MOV R0, UR4 ;  /* 0x0000000400007c02 */ /* 0x002fce0008000f00 */
.L_x_130:
[----:B-1----:R1:W2:Y:S02]  /*6e00*/  SYNCS.PHASECHK.TRANS64.TRYWAIT P0, [R0+URZ], R2 ;  /* 0x00000002000075a7 */ /* 0x0022a400080011ff */
[----:B--2---:R-:W-:Y:S05]  /*6e10*/  @!P0 NANOSLEEP.SYNCS 0x989680 ;  /* 0x009896800000895d */ /* 0x004fea0003900000 */
[----:B------:R-:W2:Y:S02]  /*6e20*/  @!P0 SYNCS.PHASECHK.TRANS64 P0, [R0+URZ], R2 ;  /* 0x00000002000085a7 */ /* 0x000ea400080010ff */
[----:B--2---:R-:W-:Y:S05]  /*6e30*/  @!P0 BRA `(.L_x_130) ;  /* 0xfffffffc00f08947 */ /* 0x004fea000383ffff */
[----:B------:R-:W-:Y:S05]  /*6e40*/  BRA `(.L_x_131) ;  /* 0xffffffcc00087947 */ /* 0x000fea000383ffff */
.L_x_76:
[----:B--2---:R2:W3:Y:S02]  /*6e50*/  SYNCS.PHASECHK.TRANS64.TRYWAIT P0, [R12+URZ+0x70], R0 ;  /* 0x000070000c0075a7 */ /* 0x0044e400080011ff */
[----:B---3--:R-:W-:Y:S05]  /*6e60*/  @!P0 NANOSLEEP.SYNCS 0x989680 ;  /* 0x009896800000895d */ /* 0x008fea0003900000 */
[----:B------:R-:W3:Y:S02]  /*6e70*/  @!P0 SYNCS.PHASECHK.TRANS64 P0, [R12+URZ+0x70], R0 ;  /* 0x000070000c0085a7 */ /* 0x000ee400080010ff */
[----:B---3--:R-:W-:Y:S05]  /*6e80*/  @!P0 BRA `(.L_x_76) ;  /* 0xfffffffc00f08947 */ /* 0x008fea000383ffff */
[----:B------:R-:W-:Y:S05]  /*6e90*/  BRA `(.L_x_132) ;  /* 0xffffffd0001c7947 */ /* 0x000fea000383ffff */
.L_x_79:
[----:B-1----:R-:W-:Y:S07]  /*6ea0*/  MOV R0, UR17 ;  /* 0x0000001100007c02 */ /* 0x002fee0008000f00 */
.L_x_133:
[----:B-1----:R1:W2:Y:S02]  /*6eb0*/  SYNCS.PHASECHK.TRANS64.TRYWAIT P2, [R0+URZ+0x68], R8 ;  /* 0x00006808000075a7 */ /* 0x0022a400080411ff */
[----:B--2---:R-:W-:Y:S05]  /*6ec0*/  @!P2 NANOSLEEP.SYNCS 0x989680 ;  /* 0x009896800000a95d */ /* 0x004fea0003900000 */
[----:B------:R-:W2:Y:S02]  /*6ed0*/  @!P2 SYNCS.PHASECHK.TRANS64 P2, [R0+URZ+0x68], R8 ;  /* 0x000068080000a5a7 */ /* 0x000ea400080410ff */
[----:B--2---:R-:W-:Y:S05]  /*6ee0*/  @!P2 BRA `(.L_x_133) ;  /* 0xfffffffc00f0a947 */ /* 0x004fea000383ffff */
[----:B------:R-:W-:Y:S05]  /*6ef0*/  BRA `(.L_x_78) ;  /* 0xffffffd4007c7947 */ /* 0x000fea000383ffff */
.L_x_82:
[----:B-1----:R-:W-:Y:S07]  /*6f00*/  MOV R0, UR17 ;  /* 0x0000001100007c02 */ /* 0x002fee0008000f00 */
.L_x_134:
[----:B-1----:R1:W2:Y:S02]  /*6f10*/  SYNCS.PHASECHK.TRANS64.TRYWAIT P0, [R0+URZ+0x58], R6 ;  /* 0x00005806000075a7 */ /* 0x0022a400080011ff */
[----:B--2---:R-:W-:Y:S05]  /*6f20*/  @!P0 NANOSLEEP.SYNCS 0x989680 ;  /* 0x009896800000895d */ /* 0x004fea0003900000 */
[----:B------:R-:W2:Y:S02]  /*6f30*/  @!P0 SYNCS.PHASECHK.TRANS64 P0, [R0+URZ+0x58], R6 ;  /* 0x00005806000085a7 */ /* 0x000ea400080010ff */
[----:B--2---:R-:W-:Y:S05]  /*6f40*/  @!P0 BRA `(.L_x_134) ;  /* 0xfffffffc00f08947 */ /* 0x004fea000383ffff */
[----:B------:R-:W-:Y:S05]  /*6f50*/  BRA `(.L_x_135) ;  /* 0xffffffd400cc7947 */ /* 0x000fea000383ffff */
.L_x_85:
[----:B---3--:R3:W1:Y:S02]  /*6f60*/  SYNCS.PHASECHK.TRANS64.TRYWAIT P0, [R3+URZ+0x70], R0 ;  /* 0x00007000030075a7 */ /* 0x00866400080011ff */
[----:B-1----:R-:W-:Y:S05]  /*6f70*/  @!P0 NANOSLEEP.SYNCS 0x989680 ;  /* 0x009896800000895d */ /* 0x002fea0003900000 */
[----:B------:R-:W1:Y:S02]  /*6f80*/  @!P0 SYNCS.PHASECHK.TRANS64 P0, [R3+URZ+0x70], R0 ;  /* 0x00007000030085a7 */ /* 0x000e6400080010ff */
[----:B-1----:R-:W-:Y:S05]  /*6f90*/  @!P0 BRA `(.L_x_85) ;  /* 0xfffffffc00f08947 */ /* 0x002fea000383ffff */
[----:B------:R-:W-:Y:S05]  /*6fa0*/  BRA `(.L_x_136) ;  /* 0xffffffdc00147947 */ /* 0x000fea000383ffff */
.L_x_96:
[----:B-1----:R-:W-:Y:S04]  /*6fb0*/  MOV R0, UR44 ;  /* 0x0000002c00007c02 */ /* 0x002fe80008000f00 */
[----:B------:R1:W2:Y:S03]  /*6fc0*/  SYNCS.PHASECHK.TRANS64.TRYWAIT P1, [R0+URZ+0x50], R4 ;  /* 0x00005004000075a7 */ /* 0x0002a600080211ff */
[----:B--2---:R-:W-:Y:S05]  /*6fd0*/  @!P1 NANOSLEEP.SYNCS 0x989680 ;  /* 0x009896800000995d */ /* 0x004fea0003900000 */
[----:B------:R-:W2:Y:S02]  /*6fe0*/  @!P1 SYNCS.PHASECHK.TRANS64 P1, [R0+URZ+0x50], R4 ;  /* 0x00005004000095a7 */ /* 0x000ea400080210ff */
[----:B--2---:R-:W-:Y:S05]  /*6ff0*/  @!P1 BRA `(.L_x_96) ;  /* 0xfffffffc00ec9947 */ /* 0x004fea000383ffff */
[----:B------:R-:W-:Y:S05]  /*7000*/  BRA `(.L_x_95) ;  /* 0xffffffe800647947 */ /* 0x000fea000383ffff */
.L_x_98:
[----:B------:R1:W1:Y:S02]  /*7010*/  SYNCS.PHASECHK.TRANS64.TRYWAIT P1, [R16+URZ+0x90], R3 ;  /* 0x00009003100075a7 */ /* 0x00026400080211ff */
[----:B-1----:R-:W-:Y:S05]  /*7020*/  @!P1 NANOSLEEP.SYNCS 0x989680 ;  /* 0x009896800000995d */ /* 0x002fea0003900000 */
[----:B------:R-:W1:Y:S02]  /*7030*/  @!P1 SYNCS.PHASECHK.TRANS64 P1, [R16+URZ+0x90], R3 ;  /* 0x00009003100095a7 */ /* 0x000e6400080210ff */
[----:B-1----:R-:W-:Y:S05]  /*7040*/  @!P1 BRA `(.L_x_98) ;  /* 0xfffffffc00f09947 */ /* 0x002fea000383ffff */
[----:B------:R-:W-:Y:S05]  /*7050*/  BRA `(.L_x_97) ;  /* 0xffffffe800a07947 */ /* 0x000fea000383ffff */
        .weak           $__internal_0_$__cuda_sm10x_tcgen05_guardrail_trap_col_being_dealloced_not_returned_by_alloc
        .type           $__internal_0_$__cuda_sm10x_tcgen05_guardrail_trap_col_being_dealloced_not_returned_by_alloc,@function
        .size           $__internal_0_$__cuda_sm10x_tcgen05_guardrail_trap_col_being_dealloced_not_returned_by_alloc,($__internal_1_$__cuda_sm10x_tcgen05_guardrail_trap_phase_invalid_during_alloc - $__internal_0_$__cuda_sm10x_tcgen05_guardrail_trap_col_being_dealloced_not_returned_by_alloc)
$__internal_0_$__cuda_sm10x_tcgen05_guardrail_trap_col_being_dealloced_not_returned_by_alloc:
[----:B------:R-:W-:Y:S05]  /*7060*/  BPT.TRAP 0x1 ;  /* 0x000000040000795c */ /* 0x000fea0000300000 */
[----:B------:R-:W-:-:S04]  /*7070*/  HFMA2 R3, -RZ, RZ, 0, 0 ;  /* 0x00000000ff037431 */ /* 0x000fc800000001ff */
[----:B------:R-:W-:Y:S05]  /*7080*/  RET.REL.NODEC R2 `(_ZN7cutlass13device_kernelINS_4gemm6kernel13GemmUniversalIN4cute5tupleIJiiiiEEENS1_10collective13CollectiveMmaINS1_35MainloopSm100TmaUmmaWarpSpecializedILi5ELi2ELi4ENS5_IJNS4_1CILi1EEENSA_ILi2EEESB_EEEEENS5_IJNSA_ILi64EEESF_NSA_ILi32EEEEEEaNS5_IJlSB_lEEEaSI_NS4_8TiledMMAINS4_8MMA_AtomIJNS4_15SM100_MMA_S8_SSIaaiLi64ELi64ELNS4_4UMMA5MajorE0ELSN_0ELNSM_8SaturateE0EEEEEENS4_6LayoutINS5_IJSB_SB_SB_EEENS5_IJNSA_ILi0EEEST_ST_EEEEENS5_IJNS4_10UnderscoreESW_SW_EEEEENS4_23SM90_TMA_LOAD_MULTICASTENS4_14ComposedLayoutINS4_7SwizzleILi1ELi4ELi3EEENS4_18smem_ptr_flag_bitsILi8EEENSR_INS5_IJNSA_ILi8EEESG_EEENS5_IJSG_SB_EEEEEEEvNS4_8identityENS4_13SM90_TMA_LOADES19_vS1A_EENS_8epilogue10collective18CollectiveEpilogueINS1D_23Sm100TmaWarpSpecializedILi1ELi1ELi32ELb0ELb0EEEJSH_NS5_IJNSR_ISF_SB_EES1I_EEEaSI_aSI_NS1D_6fusion15FusionCallbacksIS1H_NS1K_17LinearCombinationIaiaiLNS_15FloatRoundStyleE2EEESH_S1J_JEEENS4_5SM1004TMEM4LOAD26SM100_TMEM_LOAD_16dp32b32xES1B_NS10_INS11_ILi2ELi4ELi3EEES14_NSR_INS5_IJS15_SF_EEENS5_IJSF_SB_EEEEEEENS4_39AutoVectorizingCopyWithAssumedAlignmentILi128EEENS4_14SM90_TMA_STOREES1Y_S20_S20_EEEvvEEEEvNT_6ParamsE) ;  /* 0xffffff8c02dc7950 */ /* 0x000fea0003c3ffff */
        .weak           $__internal_1_$__cuda_sm10x_tcgen05_guardrail_trap_phase_invalid_during_alloc
        .type           $__internal_1_$__cuda_sm10x_tcgen05_guardrail_trap_phase_invalid_during_alloc,@function
        .size           $__internal_1_$__cuda_sm10x_tcgen05_guardrail_trap_phase_invalid_during_alloc,($__internal_2_$__cuda_sm10x_tcgen05_guardrail_trap_unallocated_columns_being_dealloced - $__internal_1_$__cuda_sm10x_tcgen05_guardrail_trap_phase_invalid_during_alloc)
$__internal_1_$__cuda_sm10x_tcgen05_guardrail_trap_phase_invalid_during_alloc:
[----:B------:R-:W-:Y:S05]  /*7090*/  BPT.TRAP 0x1 ;  /* 0x000000040000795c */ /* 0x000fea0000300000 */
[----:B------:R-:W-:-:S04]  /*70a0*/  MOV R5, 0x0 ;  /* 0x0000000000057802 */ /* 0x000fc80000000f00 */
[----:B------:R-:W-:Y:S05]  /*70b0*/  RET.REL.NODEC R4 `(_ZN7cutlass13device_kernelINS_4gemm6kernel13GemmUniversalIN4cute5tupleIJiiiiEEENS1_10collective13CollectiveMmaINS1_35MainloopSm100TmaUmmaWarpSpecializedILi5ELi2ELi4ENS5_IJNS4_1CILi1EEENSA_ILi2EEESB_EEEEENS5_IJNSA_ILi64EEESF_NSA_ILi32EEEEEEaNS5_IJlSB_lEEEaSI_NS4_8TiledMMAINS4_8MMA_AtomIJNS4_15SM100_MMA_S8_SSIaaiLi64ELi64ELNS4_4UMMA5MajorE0ELSN_0ELNSM_8SaturateE0EEEEEENS4_6LayoutINS5_IJSB_SB_SB_EEENS5_IJNSA_ILi0EEEST_ST_EEEEENS5_IJNS4_10UnderscoreESW_SW_EEEEENS4_23SM90_TMA_LOAD_MULTICASTENS4_14ComposedLayoutINS4_7SwizzleILi1ELi4ELi3EEENS4_18smem_ptr_flag_bitsILi8EEENSR_INS5_IJNSA_ILi8EEESG_EEENS5_IJSG_SB_EEEEEEEvNS4_8identityENS4_13SM90_TMA_LOADES19_vS1A_EENS_8epilogue10collective18CollectiveEpilogueINS1D_23Sm100TmaWarpSpecializedILi1ELi1ELi32ELb0ELb0EEEJSH_NS5_IJNSR_ISF_SB_EES1I_EEEaSI_aSI_NS1D_6fusion15FusionCallbacksIS1H_NS1K_17LinearCombinationIaiaiLNS_15FloatRoundStyleE2EEESH_S1J_JEEENS4_5SM1004TMEM4LOAD26SM100_TMEM_LOAD_16dp32b32xES1B_NS10_INS11_ILi2ELi4ELi3EEES14_NSR_INS5_IJS15_SF_EEENS5_IJSF_SB_EEEEEEENS4_39AutoVectorizingCopyWithAssumedAlignmentILi128EEENS4_14SM90_TMA_STOREES1Y_S20_S20_EEEvvEEEEvNT_6ParamsE) ;  /* 0xffffff8c04d07950 */ /* 0x000fea0003c3ffff */
        .weak           $__internal_2_$__cuda_sm10x_tcgen05_guardrail_trap_unallocated_columns_being_dealloced
        .type           $__internal_2_$__cuda_sm10x_tcgen05_guardrail_trap_unallocated_columns_being_dealloced,@function
        .size           $__internal_2_$__cuda_sm10x_tcgen05_guardrail_trap_unallocated_columns_being_dealloced,(.L_x_138 - $__internal_2_$__cuda_sm10x_tcgen05_guardrail_trap_unallocated_columns_being_dealloced)
$__internal_2_$__cuda_sm10x_tcgen05_guardrail_trap_unallocated_columns_being_dealloced:
[----:B------:R-:W-:Y:S05]  /*70c0*/  BPT.TRAP 0x1 ;  /* 0x000000040000795c */ /* 0x000fea0000300000 */
[----:B------:R-:W-:-:S04]  /*70d0*/  HFMA2 R3, -RZ, RZ, 0, 0 ;  /* 0x00000000ff037431 */ /* 0x000fc800000001ff */
[----:B------:R-:W-:Y:S05]  /*70e0*/  RET.REL.NODEC R2 `(_ZN7cutlass13device_kernelINS_4gemm6kernel13GemmUniversalIN4cute5tupleIJiiiiEEENS1_10collective13CollectiveMmaINS1_35MainloopSm100TmaUmmaWarpSpecializedILi5ELi2ELi4ENS5_IJNS4_1CILi1EEENSA_ILi2EEESB_EEEEENS5_IJNSA_ILi64EEESF_NSA_ILi32EEEEEEaNS5_IJlSB_lEEEaSI_NS4_8TiledMMAINS4_8MMA_AtomIJNS4_15SM100_MMA_S8_SSIaaiLi64ELi64ELNS4_4UMMA5MajorE0ELSN_0ELNSM_8SaturateE0EEEEEENS4_6LayoutINS5_IJSB_SB_SB_EEENS5_IJNSA_ILi0EEEST_ST_EEEEENS5_IJNS4_10UnderscoreESW_SW_EEEEENS4_23SM90_TMA_LOAD_MULTICASTENS4_14ComposedLayoutINS4_7SwizzleILi1ELi4ELi3EEENS4_18smem_ptr_flag_bitsILi8EEENSR_INS5_IJNSA_ILi8EEESG_EEENS5_IJSG_SB_EEEEEEEvNS4_8identityENS4_13SM90_TMA_LOADES19_vS1A_EENS_8epilogue10collective18CollectiveEpilogueINS1D_23Sm100TmaWarpSpecializedILi1ELi1ELi32ELb0ELb0EEEJSH_NS5_IJNSR_ISF_SB_EES1I_EEEaSI_aSI_NS1D_6fusion15FusionCallbacksIS1H_NS1K_17LinearCombinationIaiaiLNS_15FloatRoundStyleE2EEESH_S1J_JEEENS4_5SM1004TMEM4LOAD26SM100_TMEM_LOAD_16dp32b32xES1B_NS10_INS11_ILi2ELi4ELi3EEES14_NSR_INS5_IJS15_SF_EEENS5_IJSF_SB_EEEEEEENS4_39AutoVectorizingCopyWithAssumedAlignmentILi128EEENS4_14SM90_TMA_STOREES1Y_S20_S20_EEEvvEEEEvNT_6ParamsE) ;  /* 0xffffff8c02c47950 */ /* 0x000fea0003c3ffff */
.L_x_137:
[----:B------:R-:W-:-:S00]  /*70f0*/  BRA `(.L_x_137) ;  /* 0xfffffffc00fc7947 */ /* 0x000fc0000383ffff */
[----:B------:R-:W-:-:S00]  /*7100*/  NOP ;  /* 0x0000000000007918 */ /* 0x000fc00000000000 */
[----:B------:R-:W-:-:S00]  /*7110*/  NOP ;  /* 0x0000000000007918 */ /* 0x000fc00000000000 */
[----:B------:R-:W-:-:S00]  /*7120*/  NOP ;  /* 0x0000000000007918 */ /* 0x000fc00000000000 */
[----:B------:R-:W-:-:S00]  /*7130*/  NOP ;  /* 0x0000000000007918 */ /* 0x000fc00000000000 */
[----:B------:R-:W-:-:S00]  /*7140*/  NOP ;  /* 0x0000000000007918 */ /* 0x000fc00000000000 */
[----:B------:R-:W-:-:S00]  /*7150*/  NOP ;  /* 0x0000000000007918 */ /* 0x000fc00000000000 */
[----:B------:R-:W-:-:S00]  /*7160*/  NOP ;  /* 0x0000000000007918 */ /* 0x000fc00000000000 */
[----:B------:R-:W-:-:S00]  /*7170*/  NOP ;  /* 0x0000000000007918 */ /* 0x000fc00000000000 */
.L_x_138:


//--------------------- .nv.global.init           --------------------------
	.section	.nv.global.init,"aw",@progbits
.nv.global.init:
	.type		$str$27,@object
	.size		$str$27,($str$28 - $str$27)
$str$27:
        /*0000*/ 	.byte	0x28, 0x61, 0x64, 0x64, 0x72, 0x65, 0x73, 0x73, 0x20, 0x26, 0x20, 0x6d, 0x61, 0x73, 0x6b, 0x29
        /*0010*/ 	.byte	0x20, 0x3d, 0x3d, 0x20, 0x30, 0x00
	.type		$str$28,@object
	.size		$str$28,($str$26 - $str$28)
$str$28:
        /*0016*/ 	.byte	0x2f, 0x74, 0x6d, 0x70, 0x2f, 0x63, 0x75, 0x74, 0x6c, 0x61, 0x73, 0x73, 0x5f, 0x73, 0x77, 0x65
        /*0026*/ 	.byte	0x65, 0x70, 0x5f, 0x73, 0x72, 0x63, 0x2f, 0x69, 0x6e, 0x63, 0x6c, 0x75, 0x64, 0x65, 0x2f, 0x63
        /*0036*/ 	.byte	0x75, 0x74, 0x65, 0x2f, 0x70, 0x6f, 0x69, 0x6e, 0x74, 0x65, 0x72, 0x5f, 0x66, 0x6c, 0x61, 0x67
        /*0046*/ 	.byte	0x67, 0x65, 0x64, 0x2e, 0x68, 0x70, 0x70, 0x00
	.type		$str$26,@object
	.size		$str$26,($str$25 - $str$26)
$str$26:
        /*004e*/ 	.byte	0x2f, 0x74, 0x6d, 0x70, 0x2f, 0x63, 0x75, 0x74, 0x6c, 0x61, 0x73, 0x73, 0x5f, 0x73, 0x77, 0x65
        /*005e*/ 	.byte	0x65, 0x70, 0x5f, 0x73, 0x72, 0x63, 0x2f, 0x69, 0x6e, 0x63, 0x6c, 0x75, 0x64, 0x65, 0x2f, 0x63
        /*006e*/ 	.byte	0x75, 0x74, 0x65, 0x2f, 0x61, 0x74, 0x6f, 0x6d, 0x2f, 0x63, 0x6f, 0x70, 0x79, 0x5f, 0x74, 0x72
        /*007e*/ 	.byte	0x61, 0x69, 0x74, 0x73, 0x5f, 0x73, 0x6d, 0x31, 0x30, 0x30, 0x2e, 0x68, 0x70, 0x70, 0x00
	.type		$str$25,@object
	.size		$str$25,(__unnamed_1 - $str$25)
$str$25:
        /*008d*/ 	.byte	0x28, 0x28, 0x75, 0x69, 0x6e, 0x74, 0x33, 0x32, 0x5f, 0x74, 0x28, 0x74, 0x68, 0x72, 0x65, 0x61
        /*009d*/ 	.byte	0x64, 0x49, 0x64, 0x78, 0x2e, 0x78, 0x29, 0x20, 0x2f, 0x20, 0x33, 0x32, 0x29, 0x20, 0x25, 0x20
        /*00ad*/ 	.byte	0x34, 0x29, 0x20, 0x3d, 0x3d, 0x20, 0x28, 0x28, 0x28, 0x74, 0x6d, 0x65, 0x6d, 0x5f, 0x61, 0x64
        /*00bd*/ 	.byte	0x64, 0x72, 0x20, 0x3e, 0x3e, 0x20, 0x31, 0x36, 0x29, 0x20, 0x2f, 0x20, 0x33, 0x32, 0x29, 0x20
        /*00cd*/ 	.byte	0x25, 0x20, 0x34, 0x29, 0x00
	.type		__unnamed_1,@object
	.size		__unnamed_1,(__unnamed_2 - __unnamed_1)
__unnamed_1:
        /*00d2*/ 	.byte	0x61, 0x75, 0x74, 0x6f, 0x20, 0x63, 0x75, 0x74, 0x65, 0x3a, 0x3a, 0x61, 0x73, 0x5f, 0x70, 0x6f
        /* <DEDUP_REMOVED lines=24> */
        /*0262*/ 	.byte	0x00
	.type		__unnamed_2,@object
	.size		__unnamed_2,(.L_2 - __unnamed_2)
__unnamed_2:
        /* <DEDUP_REMOVED lines=41> */
.L_2:


//--------------------- .nv.shared._ZN7cutlass13device_kernelINS_4gemm6kernel13GemmUniversalIN4cute5tupleIJiiiiEEENS1_10collective13CollectiveMmaINS1_35MainloopSm100TmaUmmaWarpSpecializedILi5ELi2ELi4ENS5_IJNS4_1CILi1EEENSA_ILi2EEESB_EEEEENS5_IJNSA_ILi64EEESF_NSA_ILi32EEEEEEaNS5_IJlSB_lEEEaSI_NS4_8TiledMMAINS4_8MMA_AtomIJNS4_15SM100_MMA_S8_SSIaaiLi64ELi64ELNS4_4UMMA5MajorE0ELSN_0ELNSM_8SaturateE0EEEEEENS4_6LayoutINS5_IJSB_SB_SB_EEENS5_IJNSA_ILi0EEEST_ST_EEEEENS5_IJNS4_10UnderscoreESW_SW_EEEEENS4_23SM90_TMA_LOAD_MULTICASTENS4_14ComposedLayoutINS4_7SwizzleILi1ELi4ELi3EEENS4_18smem_ptr_flag_bitsILi8EEENSR_INS5_IJNSA_ILi8EEESG_EEENS5_IJSG_SB_EEEEEEEvNS4_8identityENS4_13SM90_TMA_LOADES19_vS1A_EENS_8epilogue10collective18CollectiveEpilogueINS1D_23Sm100TmaWarpSpecializedILi1ELi1ELi32ELb0ELb0EEEJSH_NS5_IJNSR_ISF_SB_EES1I_EEEaSI_aSI_NS1D_6fusion15FusionCallbacksIS1H_NS1K_17LinearCombinationIaiaiLNS_15FloatRoundStyleE2EEESH_S1J_JEEENS4_5SM1004TMEM4LOAD26SM100_TMEM_LOAD_16dp32b32xES1B_NS10_INS11_ILi2ELi4ELi3EEES14_NSR_INS5_IJS15_SF_EEENS5_IJSF_SB_EEEEEEENS4_39AutoVectorizingCopyWithAssumedAlignmentILi128EEENS4_14SM90_TMA_STOREES1Y_S20_S20_EEEvvEEEEvNT_6ParamsE --------------------------
	.section	.nv.shared._ZN7cutlass13device_kernelINS_4gemm6kernel13GemmUniversalIN4cute5tupleIJiiiiEEENS1_10collective13CollectiveMmaINS1_35MainloopSm100TmaUmmaWarpSpecializedILi5ELi2ELi4ENS5_IJNS4_1CILi1EEENSA_ILi2EEESB_EEEEENS5_IJNSA_ILi64EEESF_NSA_ILi32EEEEEEaNS5_IJlSB_lEEEaSI_NS4_8TiledMMAINS4_8MMA_AtomIJNS4_15SM100_MMA_S8_SSIaaiLi64ELi64ELNS4_4UMMA5MajorE0ELSN_0ELNSM_8SaturateE0EEEEEENS4_6LayoutINS5_IJSB_SB_SB_EEENS5_IJNSA_ILi0EEEST_ST_EEEEENS5_IJNS4_10UnderscoreESW_SW_EEEEENS4_23SM90_TMA_LOAD_MULTICASTENS4_14ComposedLayoutINS4_7SwizzleILi1ELi4ELi3EEENS4_18smem_ptr_flag_bitsILi8EEENSR_INS5_IJNSA_ILi8EEESG_EEENS5_IJSG_SB_EEEEEEEvNS4_8identityENS4_13SM90_TMA_LOADES19_vS1A_EENS_8epilogue10collective18CollectiveEpilogueINS1D_23Sm100TmaWarpSpecializedILi1ELi1ELi32ELb0ELb0EEEJSH_NS5_IJNSR_ISF_SB_EES1I_EEEaSI_aSI_NS1D_6fusion15FusionCallbacksIS1H_NS1K_17LinearCombinationIaiaiLNS_15FloatRoundStyleE2EEESH_S1J_JEEENS4_5SM1004TMEM4LOAD26SM100_TMEM_LOAD_16dp32b32xES1B_NS10_INS11_ILi2ELi4ELi3EEES14_NSR_INS5_IJS15_SF_EEENS5_IJSF_SB_EEEEEEENS4_39AutoVectorizingCopyWithAssumedAlignmentILi128EEENS4_14SM90_TMA_STOREES1Y_S20_S20_EEEvvEEEEvNT_6ParamsE,"aw",@nobits
	.sectionflags	@""
	.align	16
	.zero		1024


//--------------------- .nv.shared.reserved.0     --------------------------
	.section	.nv.shared.reserved.0,"aw",@nobits
	.weak		__nv_reservedSMEM_offset_0_alias
	.size		__nv_reservedSMEM_offset_0_alias, 0, 64
	.other		__nv_reservedSMEM_offset_0_alias,@"STO_CUDA_RESERVED_SHARED STV_DEFAULT"
__nv_reservedSMEM_offset_0_alias:
	.zero		0
.nv.shared.reserved.0:
	.zero		64
	.weak		__nv_reservedSMEM_tcgen05_partition
	.type		__nv_reservedSMEM_tcgen05_partition,@object
	.size		__nv_reservedSMEM_tcgen05_partition,(.L_0 - __nv_reservedSMEM_tcgen05_partition)
__nv_reservedSMEM_tcgen05_partition:
	.zero		32
.L_0:


//--------------------- .nv.global                --------------------------
	.section	.nv.global,"aw",@nobits
.nv.global:
	.type		_ZN39_INTERNAL_e4d0db5d_4_k_cu_fb4bd0fb_97864cute1_E,@object
	.size		_ZN39_INTERNAL_e4d0db5d_4_k_cu_fb4bd0fb_97864cute1_E,(_ZN39_INTERNAL_e4d0db5d_4_k_cu_fb4bd0fb_97864cuda3std3__45__cpo6cbeginE - _ZN39_INTERNAL_e4d0db5d_4_k_cu_fb4bd0fb_97864cute1_E)
_ZN39_INTERNAL_e4d0db5d_4_k_cu_fb4bd0fb_97864cute1_E:
	.zero		1
	.type		_ZN39_INTERNAL_e4d0db5d_4_k_cu_fb4bd0fb_97864cuda3std3__45__cpo6cbeginE,@object
	.size		_ZN39_INTERNAL_e4d0db5d_4_k_cu_fb4bd0fb_97864cuda3std3__45__cpo6cbeginE,(_ZN39_INTERNAL_e4d0db5d_4_k_cu_fb4bd0fb_97864cuda3std3__48in_placeE - _ZN39_INTERNAL_e4d0db5d_4_k_cu_fb4bd0fb_97864cuda3std3__45__cpo6cbeginE)
_ZN39_INTERNAL_e4d0db5d_4_k_cu_fb4bd0fb_97864cuda3std3__45__cpo6cbeginE:
	.zero		1
	.type		_ZN39_INTERNAL_e4d0db5d_4_k_cu_fb4bd0fb_97864cuda3std3__48in_placeE,@object
	.size		_ZN39_INTERNAL_e4d0db5d_4_k_cu_fb4bd0fb_97864cuda3std3__48in_placeE,(_ZN39_INTERNAL_e4d0db5d_4_k_cu_fb4bd0fb_97864cuda3std6ranges3__45__cpo9iter_moveE - _ZN39_INTERNAL_e4d0db5d_4_k_cu_fb4bd0fb_97864cuda3std3__48in_placeE)
_ZN39_INTERNAL_e4d0db5d_4_k_cu_fb4bd0fb_97864cuda3std3__48in_placeE:
	.zero		1
	.type		_ZN39_INTERNAL_e4d0db5d_4_k_cu_fb4bd0fb_97864cuda3std6ranges3__45__cpo9iter_moveE,@object
	.size		_ZN39_INTERNAL_e4d0db5d_4_k_cu_fb4bd0fb_97864cuda3std6ranges3__45__cpo9iter_moveE,(_ZN39_INTERNAL_e4d0db5d_4_k_cu_fb4bd0fb_97864cuda3std3__45__cpo5beginE - _ZN39_INTERNAL_e4d0db5d_4_k_cu_fb4bd0fb_97864cuda3std6ranges3__45__cpo9iter_moveE)
_ZN39_INTERNAL_e4d0db5d_4_k_cu_fb4bd0fb_97864cuda3std6ranges3__45__cpo9iter_moveE:
	.zero		1
	.type		_ZN39_INTERNAL_e4d0db5d_4_k_cu_fb4bd0fb_97864cuda3std3__45__cpo5beginE,@object
	.size		_ZN39_INTERNAL_e4d0db5d_4_k_cu_fb4bd0fb_97864cuda3std3__45__cpo5beginE,(_ZN39_INTERNAL_e4d0db5d_4_k_cu_fb4bd0fb_97864cuda3std3__441_GLOBAL__N__e4d0db5d_4_k_cu_fb4bd0fb_97866ignoreE - _ZN39_INTERNAL_e4d0db5d_4_k_cu_fb4bd0fb_97864cuda3std3__45__cpo5beginE)
_ZN39_INTERNAL_e4d0db5d_4_k_cu_fb4bd0fb_97864cuda3std3__45__cpo5beginE:
	.zero		1
	.type		_ZN39_INTERNAL_e4d0db5d_4_k_cu_fb4bd0fb_97864cuda3std3__441_GLOBAL__N__e4d0db5d_4_k_cu_fb4bd0fb_97866ignoreE,@object
	.size		_ZN39_INTERNAL_e4d0db5d_4_k_cu_fb4bd0fb_97864cuda3std3__441_GLOBAL__N__e4d0db5d_4_k_cu_fb4bd0fb_97866ignoreE,(_ZN39_INTERNAL_e4d0db5d_4_k_cu_fb4bd0fb_97864cute7productE - _ZN39_INTERNAL_e4d0db5d_4_k_cu_fb4bd0fb_97864cuda3std3__441_GLOBAL__N__e4d0db5d_4_k_cu_fb4bd0fb_97866ignoreE)
_ZN39_INTERNAL_e4d0db5d_4_k_cu_fb4bd0fb_97864cuda3std3__441_GLOBAL__N__e4d0db5d_4_k_cu_fb4bd0fb_97866ignoreE:
	.zero		1
	.type		_ZN39_INTERNAL_e4d0db5d_4_k_cu_fb4bd0fb_97864cute7productE,@object
	.size		_ZN39_INTERNAL_e4d0db5d_4_k_cu_fb4bd0fb_97864cute7productE,(_ZN39_INTERNAL_e4d0db5d_4_k_cu_fb4bd0fb_97864cuda3std3__45__cpo3endE - _ZN39_INTERNAL_e4d0db5d_4_k_cu_fb4bd0fb_97864cute7productE)
_ZN39_INTERNAL_e4d0db5d_4_k_cu_fb4bd0fb_97864cute7productE:
	.zero		1
	.type		_ZN39_INTERNAL_e4d0db5d_4_k_cu_fb4bd0fb_97864cuda3std3__45__cpo3endE,@object
	.size		_ZN39_INTERNAL_e4d0db5d_4_k_cu_fb4bd0fb_97864cuda3std3__45__cpo3endE,(_ZN39_INTERNAL_e4d0db5d_4_k_cu_fb4bd0fb_97864cuda3std3__419piecewise_constructE - _ZN39_INTERNAL_e4d0db5d_4_k_cu_fb4bd0fb_97864cuda3std3__45__cpo3endE)
_ZN39_INTERNAL_e4d0db5d_4_k_cu_fb4bd0fb_97864cuda3std3__45__cpo3endE:
	.zero		1
	.type		_ZN39_INTERNAL_e4d0db5d_4_k_cu_fb4bd0fb_97864cuda3std3__419piecewise_constructE,@object
	.size		_ZN39_INTERNAL_e4d0db5d_4_k_cu_fb4bd0fb_97864cuda3std3__419piecewise_constructE,(_ZN39_INTERNAL_e4d0db5d_4_k_cu_fb4bd0fb_97864cuda3std3__45__cpo4cendE - _ZN39_INTERNAL_e4d0db5d_4_k_cu_fb4bd0fb_97864cuda3std3__419piecewise_constructE)
_ZN39_INTERNAL_e4d0db5d_4_k_cu_fb4bd0fb_97864cuda3std3__419piecewise_constructE:
	.zero		1
	.type		_ZN39_INTERNAL_e4d0db5d_4_k_cu_fb4bd0fb_97864cuda3std3__45__cpo4cendE,@object
	.size		_ZN39_INTERNAL_e4d0db5d_4_k_cu_fb4bd0fb_97864cuda3std3__45__cpo4cendE,(_ZN39_INTERNAL_e4d0db5d_4_k_cu_fb4bd0fb_97864cuda3std6ranges3__45__cpo4swapE - _ZN39_INTERNAL_e4d0db5d_4_k_cu_fb4bd0fb_97864cuda3std3__45__cpo4cendE)
_ZN39_INTERNAL_e4d0db5d_4_k_cu_fb4bd0fb_97864cuda3std3__45__cpo4cendE:
	.zero		1
	.type		_ZN39_INTERNAL_e4d0db5d_4_k_cu_fb4bd0fb_97864cuda3std6ranges3__45__cpo4swapE,@object
	.size		_ZN39_INTERNAL_e4d0db5d_4_k_cu_fb4bd0fb_97864cuda3std6ranges3__45__cpo4swapE,(.L_10 - _ZN39_INTERNAL_e4d0db5d_4_k_cu_fb4bd0fb_97864cuda3std6ranges3__45__cpo4swapE)
_ZN39_INTERNAL_e4d0db5d_4_k_cu_fb4bd0fb_97864cuda3std6ranges3__45__cpo4swapE:
	.zero		1
.L_10:


//--------------------- .nv.constant0._ZN7cutlass13device_kernelINS_4gemm6kernel13GemmUniversalIN4cute5tupleIJiiiiEEENS1_10collective13CollectiveMmaINS1_35MainloopSm100TmaUmmaWarpSpecializedILi5ELi2ELi4ENS5_IJNS4_1CILi1EEENSA_ILi2EEESB_EEEEENS5_IJNSA_ILi64EEESF_NSA_ILi32EEEEEEaNS5_IJlSB_lEEEaSI_NS4_8TiledMMAINS4_8MMA_AtomIJNS4_15SM100_MMA_S8_SSIaaiLi64ELi64ELNS4_4UMMA5MajorE0ELSN_0ELNSM_8SaturateE0EEEEEENS4_6LayoutINS5_IJSB_SB_SB_EEENS5_IJNSA_ILi0EEEST_ST_EEEEENS5_IJNS4_10UnderscoreESW_SW_EEEEENS4_23SM90_TMA_LOAD_MULTICASTENS4_14ComposedLayoutINS4_7SwizzleILi1ELi4ELi3EEENS4_18smem_ptr_flag_bitsILi8EEENSR_INS5_IJNSA_ILi8EEESG_EEENS5_IJSG_SB_EEEEEEEvNS4_8identityENS4_13SM90_TMA_LOADES19_vS1A_EENS_8epilogue10collective18CollectiveEpilogueINS1D_23Sm100TmaWarpSpecializedILi1ELi1ELi32ELb0ELb0EEEJSH_NS5_IJNSR_ISF_SB_EES1I_EEEaSI_aSI_NS1D_6fusion15FusionCallbacksIS1H_NS1K_17LinearCombinationIaiaiLNS_15FloatRoundStyleE2EEESH_S1J_JEEENS4_5SM1004TMEM4LOAD26SM100_TMEM_LOAD_16dp32b32xES1B_NS10_INS11_ILi2ELi4ELi3EEES14_NSR_INS5_IJS15_SF_EEENS5_IJSF_SB_EEEEEEENS4_39AutoVectorizingCopyWithAssumedAlignmentILi128EEENS4_14SM90_TMA_STOREES1Y_S20_S20_EEEvvEEEEvNT_6ParamsE --------------------------
	.section	.nv.constant0._ZN7cutlass13device_kernelINS_4gemm6kernel13GemmUniversalIN4cute5tupleIJiiiiEEENS1_10collective13CollectiveMmaINS1_35MainloopSm100TmaUmmaWarpSpecializedILi5ELi2ELi4ENS5_IJNS4_1CILi1EEENSA_ILi2EEESB_EEEEENS5_IJNSA_ILi64EEESF_NSA_ILi32EEEEEEaNS5_IJlSB_lEEEaSI_NS4_8TiledMMAINS4_8MMA_AtomIJNS4_15SM100_MMA_S8_SSIaaiLi64ELi64ELNS4_4UMMA5MajorE0ELSN_0ELNSM_8SaturateE0EEEEEENS4_6LayoutINS5_IJSB_SB_SB_EEENS5_IJNSA_ILi0EEEST_ST_EEEEENS5_IJNS4_10UnderscoreESW_SW_EEEEENS4_23SM90_TMA_LOAD_MULTICASTENS4_14ComposedLayoutINS4_7SwizzleILi1ELi4ELi3EEENS4_18smem_ptr_flag_bitsILi8EEENSR_INS5_IJNSA_ILi8EEESG_EEENS5_IJSG_SB_EEEEEEEvNS4_8identityENS4_13SM90_TMA_LOADES19_vS1A_EENS_8epilogue10collective18CollectiveEpilogueINS1D_23Sm100TmaWarpSpecializedILi1ELi1ELi32ELb0ELb0EEEJSH_NS5_IJNSR_ISF_SB_EES1I_EEEaSI_aSI_NS1D_6fusion15FusionCallbacksIS1H_NS1K_17LinearCombinationIaiaiLNS_15FloatRoundStyleE2EEESH_S1J_JEEENS4_5SM1004TMEM4LOAD26SM100_TMEM_LOAD_16dp32b32xES1B_NS10_INS11_ILi2ELi4ELi3EEES14_NSR_INS5_IJS15_SF_EEENS5_IJSF_SB_EEEEEEENS4_39AutoVectorizingCopyWithAssumedAlignmentILi128EEENS4_14SM90_TMA_STOREES1Y_S20_S20_EEEvvEEEEvNT_6ParamsE,"a",@progbits
	.sectionflags	@""
	.align	4
.nv.constant0._ZN7cutlass13device_kernelINS_4gemm6kernel13GemmUniversalIN4cute5tupleIJiiiiEEENS1_10collective13CollectiveMmaINS1_35MainloopSm100TmaUmmaWarpSpecializedILi5ELi2ELi4ENS5_IJNS4_1CILi1EEENSA_ILi2EEESB_EEEEENS5_IJNSA_ILi64EEESF_NSA_ILi32EEEEEEaNS5_IJlSB_lEEEaSI_NS4_8TiledMMAINS4_8MMA_AtomIJNS4_15SM100_MMA_S8_SSIaaiLi64ELi64ELNS4_4UMMA5MajorE0ELSN_0ELNSM_8SaturateE0EEEEEENS4_6LayoutINS5_IJSB_SB_SB_EEENS5_IJNSA_ILi0EEEST_ST_EEEEENS5_IJNS4_10UnderscoreESW_SW_EEEEENS4_23SM90_TMA_LOAD_MULTICASTENS4_14ComposedLayoutINS4_7SwizzleILi1ELi4ELi3EEENS4_18smem_ptr_flag_bitsILi8EEENSR_INS5_IJNSA_ILi8EEESG_EEENS5_IJSG_SB_EEEEEEEvNS4_8identityENS4_13SM90_TMA_LOADES19_vS1A_EENS_8epilogue10collective18CollectiveEpilogueINS1D_23Sm100TmaWarpSpecializedILi1ELi1ELi32ELb0ELb0EEEJSH_NS5_IJNSR_ISF_SB_EES1I_EEEaSI_aSI_NS1D_6fusion15FusionCallbacksIS1H_NS1K_17LinearCombinationIaiaiLNS_15FloatRoundStyleE2EEESH_S1J_JEEENS4_5SM1004TMEM4LOAD26SM100_TMEM_LOAD_16dp32b32xES1B_NS10_INS11_ILi2ELi4ELi3EEES14_NSR_INS5_IJS15_SF_EEENS5_IJSF_SB_EEEEEEENS4_39AutoVectorizingCopyWithAssumedAlignmentILi128EEENS4_14SM90_TMA_STOREES1Y_S20_S20_EEEvvEEEEvNT_6ParamsE:
	.zero		2944


//--------------------- SYMBOLS --------------------------

	.type		.nv.reservedSmem.offset0,@object
	.size		.nv.reservedSmem.offset0,0x4
	.type		.nv.reservedSmem.cap,@object
	.size		.nv.reservedSmem.cap,0x4
	.type		__assertfail,@function
